//
// Generated by NVIDIA NVVM Compiler
//
// Compiler Build ID: CL-36424714
// Cuda compilation tools, release 13.0, V13.0.88
// Based on NVVM 20.0.0
//

.version 9.0
.target sm_100
.address_size 64

	// .globl	_ZN8pygpukit3ops2nn15gelu_f32_kernelEPKfPfm

.visible .entry _ZN8pygpukit3ops2nn15gelu_f32_kernelEPKfPfm(
	.param .u64 .ptr .align 1 _ZN8pygpukit3ops2nn15gelu_f32_kernelEPKfPfm_param_0,
	.param .u64 .ptr .align 1 _ZN8pygpukit3ops2nn15gelu_f32_kernelEPKfPfm_param_1,
	.param .u64 _ZN8pygpukit3ops2nn15gelu_f32_kernelEPKfPfm_param_2
)
{
	.reg .pred 	%p<4>;
	.reg .b32 	%r<5>;
	.reg .b32 	%f<24>;
	.reg .b64 	%rd<10>;

	ld.param.u64 	%rd2, [_ZN8pygpukit3ops2nn15gelu_f32_kernelEPKfPfm_param_0];
	ld.param.u64 	%rd3, [_ZN8pygpukit3ops2nn15gelu_f32_kernelEPKfPfm_param_1];
	ld.param.u64 	%rd4, [_ZN8pygpukit3ops2nn15gelu_f32_kernelEPKfPfm_param_2];
	mov.u32 	%r1, %ctaid.x;
	mov.u32 	%r2, %ntid.x;
	mov.u32 	%r3, %tid.x;
	mad.lo.s32 	%r4, %r1, %r2, %r3;
	cvt.u64.u32 	%rd1, %r4;
	setp.le.u64 	%p1, %rd4, %rd1;
	@%p1 bra 	$L__BB0_2;
	cvta.to.global.u64 	%rd5, %rd2;
	cvta.to.global.u64 	%rd6, %rd3;
	shl.b64 	%rd7, %rd1, 2;
	add.s64 	%rd8, %rd5, %rd7;
	ld.global.nc.f32 	%f1, [%rd8];
	mul.f32 	%f2, %f1, %f1;
	mul.f32 	%f3, %f1, %f2;
	mul.f32 	%f4, %f1, 0f3F000000;
	fma.rn.f32 	%f5, %f3, 0f3D372713, %f1;
	mul.f32 	%f6, %f5, 0f3F4C422A;
	abs.f32 	%f7, %f6;
	mul.f32 	%f8, %f7, 0f4038AA3B;
	ex2.approx.ftz.f32 	%f9, %f8;
	add.f32 	%f10, %f9, 0f3F800000;
	rcp.approx.ftz.f32 	%f11, %f10;
	fma.rn.f32 	%f12, %f11, 0fC0000000, 0f3F800000;
	setp.ge.f32 	%p2, %f7, 0f41102CB4;
	selp.f32 	%f13, 0f3F800000, %f12, %p2;
	copysign.f32 	%f14, %f6, %f13;
	mul.f32 	%f15, %f6, %f6;
	fma.rn.f32 	%f16, %f15, 0f3C80F082, 0fBD563CAE;
	fma.rn.f32 	%f17, %f16, %f15, 0f3E085941;
	fma.rn.f32 	%f18, %f17, %f15, 0fBEAAA9ED;
	fma.rn.f32 	%f19, %f18, %f15, 0f00000000;
	fma.rn.f32 	%f20, %f19, %f6, %f6;
	setp.ge.f32 	%p3, %f7, 0f3F19999A;
	selp.f32 	%f21, %f14, %f20, %p3;
	add.f32 	%f22, %f21, 0f3F800000;
	mul.f32 	%f23, %f4, %f22;
	add.s64 	%rd9, %rd6, %rd7;
	st.global.f32 	[%rd9], %f23;
$L__BB0_2:
	ret;

}
	// .globl	_ZN8pygpukit3ops2nn15gelu_f64_kernelEPKdPdm
.visible .entry _ZN8pygpukit3ops2nn15gelu_f64_kernelEPKdPdm(
	.param .u64 .ptr .align 1 _ZN8pygpukit3ops2nn15gelu_f64_kernelEPKdPdm_param_0,
	.param .u64 .ptr .align 1 _ZN8pygpukit3ops2nn15gelu_f64_kernelEPKdPdm_param_1,
	.param .u64 _ZN8pygpukit3ops2nn15gelu_f64_kernelEPKdPdm_param_2
)
{
	.reg .pred 	%p<4>;
	.reg .b32 	%r<8>;
	.reg .b32 	%f<5>;
	.reg .b64 	%rd<11>;
	.reg .b64 	%fd<54>;

	ld.param.u64 	%rd2, [_ZN8pygpukit3ops2nn15gelu_f64_kernelEPKdPdm_param_0];
	ld.param.u64 	%rd3, [_ZN8pygpukit3ops2nn15gelu_f64_kernelEPKdPdm_param_1];
	ld.param.u64 	%rd4, [_ZN8pygpukit3ops2nn15gelu_f64_kernelEPKdPdm_param_2];
	mov.u32 	%r2, %ctaid.x;
	mov.u32 	%r3, %ntid.x;
	mov.u32 	%r4, %tid.x;
	mad.lo.s32 	%r5, %r2, %r3, %r4;
	cvt.u64.u32 	%rd1, %r5;
	setp.le.u64 	%p1, %rd4, %rd1;
	@%p1 bra 	$L__BB1_5;
	cvta.to.global.u64 	%rd5, %rd2;
	shl.b64 	%rd6, %rd1, 3;
	add.s64 	%rd7, %rd5, %rd6;
	ld.global.nc.f64 	%fd1, [%rd7];
	mul.f64 	%fd7, %fd1, %fd1;
	mul.f64 	%fd8, %fd1, %fd7;
	fma.rn.f64 	%fd9, %fd8, 0d3FA6E4E26D4801F7, %fd1;
	mul.f64 	%fd2, %fd9, 0d3FE9884533D43651;
	{
	.reg .b32 %temp; 
	mov.b64 	{%temp, %r6}, %fd2;
	}
	and.b32  	%r1, %r6, 2147483647;
	{
	.reg .b32 %temp; 
	mov.b64 	{%r7, %temp}, %fd2;
	}
	mov.b64 	%fd3, {%r7, %r1};
	setp.ltu.f64 	%p2, %fd3, 0d3FE4F92224DD2F1A;
	@%p2 bra 	$L__BB1_3;
	add.f64 	%fd10, %fd3, %fd3;
	cvt.rn.f32.f64 	%f1, %fd10;
	mul.f32 	%f2, %f1, 0f3FB8AA3B;
	cvt.rni.f32.f32 	%f3, %f2;
	cvt.f64.f32 	%fd11, %f3;
	fma.rn.f64 	%fd12, %fd11, 0dBFE62E42FEFA39EF, %fd10;
	fma.rn.f64 	%fd13, %fd12, 0d3E5AE904A4741B81, 0d3E928A27F89B6999;
	fma.rn.f64 	%fd14, %fd13, %fd12, 0d3EC71DE715FF7E07;
	fma.rn.f64 	%fd15, %fd14, %fd12, 0d3EFA019A6B0AC45A;
	fma.rn.f64 	%fd16, %fd15, %fd12, 0d3F2A01A017EED94F;
	fma.rn.f64 	%fd17, %fd16, %fd12, 0d3F56C16C17F2A71B;
	fma.rn.f64 	%fd18, %fd17, %fd12, 0d3F811111111173C4;
	fma.rn.f64 	%fd19, %fd18, %fd12, 0d3FA555555555211A;
	fma.rn.f64 	%fd20, %fd19, %fd12, 0d3FC5555555555540;
	fma.rn.f64 	%fd21, %fd20, %fd12, 0d3FE0000000000005;
	mul.f64 	%fd22, %fd12, %fd21;
	fma.rn.f64 	%fd23, %fd22, %fd12, %fd12;
	ex2.approx.ftz.f32 	%f4, %f3;
	cvt.f64.f32 	%fd24, %f4;
	mov.f64 	%fd25, 0d3FF0000000000000;
	sub.f64 	%fd26, %fd25, %fd24;
	neg.f64 	%fd27, %fd23;
	fma.rn.f64 	%fd28, %fd27, %fd24, %fd26;
	mov.f64 	%fd29, 0d4000000000000000;
	sub.f64 	%fd30, %fd29, %fd28;
	rcp.approx.ftz.f64 	%fd31, %fd30;
	neg.f64 	%fd32, %fd30;
	fma.rn.f64 	%fd33, %fd32, %fd31, 0d3FF0000000000000;
	fma.rn.f64 	%fd34, %fd33, %fd33, %fd33;
	fma.rn.f64 	%fd35, %fd34, %fd31, %fd31;
	fma.rn.f64 	%fd36, %fd35, 0dC000000000000000, 0d3FF0000000000000;
	setp.gt.u32 	%p3, %r1, 1077088193;
	selp.f64 	%fd37, 0d3FF0000000000000, %fd36, %p3;
	copysign.f64 	%fd53, %fd2, %fd37;
	bra.uni 	$L__BB1_4;
$L__BB1_3:
	mul.f64 	%fd38, %fd2, %fd2;
	fma.rn.f64 	%fd39, %fd38, 0dBEF0BC46E2F5E964, 0d3F14359F420AFC3D;
	fma.rn.f64 	%fd40, %fd39, %fd38, 0dBF2DF9F0728C5D84;
	fma.rn.f64 	%fd41, %fd40, %fd38, 0d3F4337D1CEC4F033;
	fma.rn.f64 	%fd42, %fd41, %fd38, 0dBF57D6E9674335B3;
	fma.rn.f64 	%fd43, %fd42, %fd38, 0d3F6D6D000D7AAD3D;
	fma.rn.f64 	%fd44, %fd43, %fd38, 0dBF8226E1F3CF1EF5;
	fma.rn.f64 	%fd45, %fd44, %fd38, 0d3F9664F47EC0C8CF;
	fma.rn.f64 	%fd46, %fd45, %fd38, 0dBFABA1BA1B80AB40;
	fma.rn.f64 	%fd47, %fd46, %fd38, 0d3FC111111110FA4A;
	fma.rn.f64 	%fd48, %fd47, %fd38, 0dBFD5555555555550;
	fma.rn.f64 	%fd49, %fd48, %fd38, 0d0000000000000000;
	fma.rn.f64 	%fd53, %fd49, %fd2, %fd2;
$L__BB1_4:
	add.f64 	%fd50, %fd53, 0d3FF0000000000000;
	mul.f64 	%fd51, %fd1, 0d3FE0000000000000;
	mul.f64 	%fd52, %fd51, %fd50;
	cvta.to.global.u64 	%rd8, %rd3;
	add.s64 	%rd10, %rd8, %rd6;
	st.global.f64 	[%rd10], %fd52;
$L__BB1_5:
	ret;

}
	// .globl	_ZN8pygpukit3ops2nn15gelu_f16_kernelEPK6__halfPS2_m
.visible .entry _ZN8pygpukit3ops2nn15gelu_f16_kernelEPK6__halfPS2_m(
	.param .u64 .ptr .align 1 _ZN8pygpukit3ops2nn15gelu_f16_kernelEPK6__halfPS2_m_param_0,
	.param .u64 .ptr .align 1 _ZN8pygpukit3ops2nn15gelu_f16_kernelEPK6__halfPS2_m_param_1,
	.param .u64 _ZN8pygpukit3ops2nn15gelu_f16_kernelEPK6__halfPS2_m_param_2
)
{
	.reg .pred 	%p<4>;
	.reg .b16 	%rs<3>;
	.reg .b32 	%r<5>;
	.reg .b32 	%f<24>;
	.reg .b64 	%rd<10>;

	ld.param.u64 	%rd2, [_ZN8pygpukit3ops2nn15gelu_f16_kernelEPK6__halfPS2_m_param_0];
	ld.param.u64 	%rd3, [_ZN8pygpukit3ops2nn15gelu_f16_kernelEPK6__halfPS2_m_param_1];
	ld.param.u64 	%rd4, [_ZN8pygpukit3ops2nn15gelu_f16_kernelEPK6__halfPS2_m_param_2];
	mov.u32 	%r1, %ctaid.x;
	mov.u32 	%r2, %ntid.x;
	mov.u32 	%r3, %tid.x;
	mad.lo.s32 	%r4, %r1, %r2, %r3;
	cvt.u64.u32 	%rd1, %r4;
	setp.le.u64 	%p1, %rd4, %rd1;
	@%p1 bra 	$L__BB2_2;
	cvta.to.global.u64 	%rd5, %rd2;
	cvta.to.global.u64 	%rd6, %rd3;
	shl.b64 	%rd7, %rd1, 1;
	add.s64 	%rd8, %rd5, %rd7;
	ld.global.nc.u16 	%rs1, [%rd8];
	// begin inline asm
	{  cvt.f32.f16 %f1, %rs1;}

	// end inline asm
	mul.f32 	%f3, %f1, %f1;
	mul.f32 	%f4, %f1, %f3;
	mul.f32 	%f5, %f1, 0f3F000000;
	fma.rn.f32 	%f6, %f4, 0f3D372713, %f1;
	mul.f32 	%f7, %f6, 0f3F4C422A;
	abs.f32 	%f8, %f7;
	mul.f32 	%f9, %f8, 0f4038AA3B;
	ex2.approx.ftz.f32 	%f10, %f9;
	add.f32 	%f11, %f10, 0f3F800000;
	rcp.approx.ftz.f32 	%f12, %f11;
	fma.rn.f32 	%f13, %f12, 0fC0000000, 0f3F800000;
	setp.ge.f32 	%p2, %f8, 0f41102CB4;
	selp.f32 	%f14, 0f3F800000, %f13, %p2;
	copysign.f32 	%f15, %f7, %f14;
	mul.f32 	%f16, %f7, %f7;
	fma.rn.f32 	%f17, %f16, 0f3C80F082, 0fBD563CAE;
	fma.rn.f32 	%f18, %f17, %f16, 0f3E085941;
	fma.rn.f32 	%f19, %f18, %f16, 0fBEAAA9ED;
	fma.rn.f32 	%f20, %f19, %f16, 0f00000000;
	fma.rn.f32 	%f21, %f20, %f7, %f7;
	setp.ge.f32 	%p3, %f8, 0f3F19999A;
	selp.f32 	%f22, %f15, %f21, %p3;
	add.f32 	%f23, %f22, 0f3F800000;
	mul.f32 	%f2, %f5, %f23;
	// begin inline asm
	{  cvt.rn.f16.f32 %rs2, %f2;}

	// end inline asm
	add.s64 	%rd9, %rd6, %rd7;
	st.global.u16 	[%rd9], %rs2;
$L__BB2_2:
	ret;

}
	// .globl	_ZN8pygpukit3ops2nn16gelu_bf16_kernelEPK13__nv_bfloat16PS2_m
.visible .entry _ZN8pygpukit3ops2nn16gelu_bf16_kernelEPK13__nv_bfloat16PS2_m(
	.param .u64 .ptr .align 1 _ZN8pygpukit3ops2nn16gelu_bf16_kernelEPK13__nv_bfloat16PS2_m_param_0,
	.param .u64 .ptr .align 1 _ZN8pygpukit3ops2nn16gelu_bf16_kernelEPK13__nv_bfloat16PS2_m_param_1,
	.param .u64 _ZN8pygpukit3ops2nn16gelu_bf16_kernelEPK13__nv_bfloat16PS2_m_param_2
)
{
	.reg .pred 	%p<4>;
	.reg .b16 	%rs<3>;
	.reg .b32 	%r<5>;
	.reg .b32 	%f<24>;
	.reg .b64 	%rd<10>;

	ld.param.u64 	%rd2, [_ZN8pygpukit3ops2nn16gelu_bf16_kernelEPK13__nv_bfloat16PS2_m_param_0];
	ld.param.u64 	%rd3, [_ZN8pygpukit3ops2nn16gelu_bf16_kernelEPK13__nv_bfloat16PS2_m_param_1];
	ld.param.u64 	%rd4, [_ZN8pygpukit3ops2nn16gelu_bf16_kernelEPK13__nv_bfloat16PS2_m_param_2];
	mov.u32 	%r1, %ctaid.x;
	mov.u32 	%r2, %ntid.x;
	mov.u32 	%r3, %tid.x;
	mad.lo.s32 	%r4, %r1, %r2, %r3;
	cvt.u64.u32 	%rd1, %r4;
	setp.le.u64 	%p1, %rd4, %rd1;
	@%p1 bra 	$L__BB3_2;
	cvta.to.global.u64 	%rd5, %rd2;
	cvta.to.global.u64 	%rd6, %rd3;
	shl.b64 	%rd7, %rd1, 1;
	add.s64 	%rd8, %rd5, %rd7;
	ld.global.nc.u16 	%rs1, [%rd8];
	// begin inline asm
	{ cvt.f32.bf16 %f1, %rs1;}

	// end inline asm
	mul.f32 	%f3, %f1, %f1;
	mul.f32 	%f4, %f1, %f3;
	mul.f32 	%f5, %f1, 0f3F000000;
	fma.rn.f32 	%f6, %f4, 0f3D372713, %f1;
	mul.f32 	%f7, %f6, 0f3F4C422A;
	abs.f32 	%f8, %f7;
	mul.f32 	%f9, %f8, 0f4038AA3B;
	ex2.approx.ftz.f32 	%f10, %f9;
	add.f32 	%f11, %f10, 0f3F800000;
	rcp.approx.ftz.f32 	%f12, %f11;
	fma.rn.f32 	%f13, %f12, 0fC0000000, 0f3F800000;
	setp.ge.f32 	%p2, %f8, 0f41102CB4;
	selp.f32 	%f14, 0f3F800000, %f13, %p2;
	copysign.f32 	%f15, %f7, %f14;
	mul.f32 	%f16, %f7, %f7;
	fma.rn.f32 	%f17, %f16, 0f3C80F082, 0fBD563CAE;
	fma.rn.f32 	%f18, %f17, %f16, 0f3E085941;
	fma.rn.f32 	%f19, %f18, %f16, 0fBEAAA9ED;
	fma.rn.f32 	%f20, %f19, %f16, 0f00000000;
	fma.rn.f32 	%f21, %f20, %f7, %f7;
	setp.ge.f32 	%p3, %f8, 0f3F19999A;
	selp.f32 	%f22, %f15, %f21, %p3;
	add.f32 	%f23, %f22, 0f3F800000;
	mul.f32 	%f2, %f5, %f23;
	// begin inline asm
	{  cvt.rn.bf16.f32 %rs2, %f2;}

	// end inline asm
	add.s64 	%rd9, %rd6, %rd7;
	st.global.u16 	[%rd9], %rs2;
$L__BB3_2:
	ret;

}
	// .globl	_ZN8pygpukit3ops2nn15silu_f32_kernelEPKfPfm
.visible .entry _ZN8pygpukit3ops2nn15silu_f32_kernelEPKfPfm(
	.param .u64 .ptr .align 1 _ZN8pygpukit3ops2nn15silu_f32_kernelEPKfPfm_param_0,
	.param .u64 .ptr .align 1 _ZN8pygpukit3ops2nn15silu_f32_kernelEPKfPfm_param_1,
	.param .u64 _ZN8pygpukit3ops2nn15silu_f32_kernelEPKfPfm_param_2
)
{
	.reg .pred 	%p<2>;
	.reg .b32 	%r<7>;
	.reg .b32 	%f<15>;
	.reg .b64 	%rd<10>;

	ld.param.u64 	%rd2, [_ZN8pygpukit3ops2nn15silu_f32_kernelEPKfPfm_param_0];
	ld.param.u64 	%rd3, [_ZN8pygpukit3ops2nn15silu_f32_kernelEPKfPfm_param_1];
	ld.param.u64 	%rd4, [_ZN8pygpukit3ops2nn15silu_f32_kernelEPKfPfm_param_2];
	mov.u32 	%r1, %ctaid.x;
	mov.u32 	%r2, %ntid.x;
	mov.u32 	%r3, %tid.x;
	mad.lo.s32 	%r4, %r1, %r2, %r3;
	cvt.u64.u32 	%rd1, %r4;
	setp.le.u64 	%p1, %rd4, %rd1;
	@%p1 bra 	$L__BB4_2;
	cvta.to.global.u64 	%rd5, %rd2;
	cvta.to.global.u64 	%rd6, %rd3;
	shl.b64 	%rd7, %rd1, 2;
	add.s64 	%rd8, %rd5, %rd7;
	ld.global.nc.f32 	%f1, [%rd8];
	fma.rn.f32 	%f2, %f1, 0fBBBB989D, 0f3F000000;
	cvt.sat.f32.f32 	%f3, %f2;
	mov.f32 	%f4, 0f4B400001;
	mov.f32 	%f5, 0f437C0000;
	fma.rm.f32 	%f6, %f3, %f5, %f4;
	add.f32 	%f7, %f6, 0fCB40007F;
	neg.f32 	%f8, %f7;
	fma.rn.f32 	%f9, %f1, 0fBFB8AA3B, %f8;
	fma.rn.f32 	%f10, %f1, 0fB2A57060, %f9;
	mov.b32 	%r5, %f6;
	shl.b32 	%r6, %r5, 23;
	mov.b32 	%f11, %r6;
	ex2.approx.ftz.f32 	%f12, %f10;
	fma.rn.f32 	%f13, %f12, %f11, 0f3F800000;
	div.rn.f32 	%f14, %f1, %f13;
	add.s64 	%rd9, %rd6, %rd7;
	st.global.f32 	[%rd9], %f14;
$L__BB4_2:
	ret;

}
	// .globl	_ZN8pygpukit3ops2nn15silu_f64_kernelEPKdPdm
.visible .entry _ZN8pygpukit3ops2nn15silu_f64_kernelEPKdPdm(
	.param .u64 .ptr .align 1 _ZN8pygpukit3ops2nn15silu_f64_kernelEPKdPdm_param_0,
	.param .u64 .ptr .align 1 _ZN8pygpukit3ops2nn15silu_f64_kernelEPKdPdm_param_1,
	.param .u64 _ZN8pygpukit3ops2nn15silu_f64_kernelEPKdPdm_param_2
)
{
	.reg .pred 	%p<5>;
	.reg .b32 	%r<20>;
	.reg .b32 	%f<3>;
	.reg .b64 	%rd<11>;
	.reg .b64 	%fd<30>;

	ld.param.u64 	%rd2, [_ZN8pygpukit3ops2nn15silu_f64_kernelEPKdPdm_param_0];
	ld.param.u64 	%rd3, [_ZN8pygpukit3ops2nn15silu_f64_kernelEPKdPdm_param_1];
	ld.param.u64 	%rd4, [_ZN8pygpukit3ops2nn15silu_f64_kernelEPKdPdm_param_2];
	mov.u32 	%r4, %ctaid.x;
	mov.u32 	%r5, %ntid.x;
	mov.u32 	%r6, %tid.x;
	mad.lo.s32 	%r7, %r4, %r5, %r6;
	cvt.u64.u32 	%rd1, %r7;
	setp.le.u64 	%p1, %rd4, %rd1;
	@%p1 bra 	$L__BB5_5;
	cvta.to.global.u64 	%rd5, %rd2;
	shl.b64 	%rd6, %rd1, 3;
	add.s64 	%rd7, %rd5, %rd6;
	ld.global.nc.f64 	%fd1, [%rd7];
	neg.f64 	%fd6, %fd1;
	fma.rn.f64 	%fd7, %fd1, 0dBFF71547652B82FE, 0d4338000000000000;
	{
	.reg .b32 %temp; 
	mov.b64 	{%r1, %temp}, %fd7;
	}
	mov.f64 	%fd8, 0dC338000000000000;
	add.rn.f64 	%fd9, %fd7, %fd8;
	fma.rn.f64 	%fd10, %fd9, 0dBFE62E42FEFA39EF, %fd6;
	fma.rn.f64 	%fd11, %fd9, 0dBC7ABC9E3B39803F, %fd10;
	fma.rn.f64 	%fd12, %fd11, 0d3E5ADE1569CE2BDF, 0d3E928AF3FCA213EA;
	fma.rn.f64 	%fd13, %fd12, %fd11, 0d3EC71DEE62401315;
	fma.rn.f64 	%fd14, %fd13, %fd11, 0d3EFA01997C89EB71;
	fma.rn.f64 	%fd15, %fd14, %fd11, 0d3F2A01A014761F65;
	fma.rn.f64 	%fd16, %fd15, %fd11, 0d3F56C16C1852B7AF;
	fma.rn.f64 	%fd17, %fd16, %fd11, 0d3F81111111122322;
	fma.rn.f64 	%fd18, %fd17, %fd11, 0d3FA55555555502A1;
	fma.rn.f64 	%fd19, %fd18, %fd11, 0d3FC5555555555511;
	fma.rn.f64 	%fd20, %fd19, %fd11, 0d3FE000000000000B;
	fma.rn.f64 	%fd21, %fd20, %fd11, 0d3FF0000000000000;
	fma.rn.f64 	%fd22, %fd21, %fd11, 0d3FF0000000000000;
	{
	.reg .b32 %temp; 
	mov.b64 	{%r2, %temp}, %fd22;
	}
	{
	.reg .b32 %temp; 
	mov.b64 	{%temp, %r3}, %fd22;
	}
	shl.b32 	%r8, %r1, 20;
	add.s32 	%r9, %r8, %r3;
	mov.b64 	%fd29, {%r2, %r9};
	{
	.reg .b32 %temp; 
	mov.b64 	{%temp, %r10}, %fd6;
	}
	mov.b32 	%f2, %r10;
	abs.f32 	%f1, %f2;
	setp.lt.f32 	%p2, %f1, 0f4086232B;
	@%p2 bra 	$L__BB5_4;
	setp.gt.f64 	%p3, %fd1, 0d0000000000000000;
	mov.f64 	%fd23, 0d7FF0000000000000;
	sub.f64 	%fd24, %fd23, %fd1;
	selp.f64 	%fd29, 0d0000000000000000, %fd24, %p3;
	setp.geu.f32 	%p4, %f1, 0f40874800;
	@%p4 bra 	$L__BB5_4;
	shr.u32 	%r11, %r1, 31;
	add.s32 	%r12, %r1, %r11;
	shr.s32 	%r13, %r12, 1;
	shl.b32 	%r14, %r13, 20;
	add.s32 	%r15, %r3, %r14;
	mov.b64 	%fd25, {%r2, %r15};
	sub.s32 	%r16, %r1, %r13;
	shl.b32 	%r17, %r16, 20;
	add.s32 	%r18, %r17, 1072693248;
	mov.b32 	%r19, 0;
	mov.b64 	%fd26, {%r19, %r18};
	mul.f64 	%fd29, %fd26, %fd25;
$L__BB5_4:
	add.f64 	%fd27, %fd29, 0d3FF0000000000000;
	div.rn.f64 	%fd28, %fd1, %fd27;
	cvta.to.global.u64 	%rd8, %rd3;
	add.s64 	%rd10, %rd8, %rd6;
	st.global.f64 	[%rd10], %fd28;
$L__BB5_5:
	ret;

}
	// .globl	_ZN8pygpukit3ops2nn15silu_f16_kernelEPK6__halfPS2_m
.visible .entry _ZN8pygpukit3ops2nn15silu_f16_kernelEPK6__halfPS2_m(
	.param .u64 .ptr .align 1 _ZN8pygpukit3ops2nn15silu_f16_kernelEPK6__halfPS2_m_param_0,
	.param .u64 .ptr .align 1 _ZN8pygpukit3ops2nn15silu_f16_kernelEPK6__halfPS2_m_param_1,
	.param .u64 _ZN8pygpukit3ops2nn15silu_f16_kernelEPK6__halfPS2_m_param_2
)
{
	.reg .pred 	%p<2>;
	.reg .b16 	%rs<3>;
	.reg .b32 	%r<7>;
	.reg .b32 	%f<15>;
	.reg .b64 	%rd<10>;

	ld.param.u64 	%rd2, [_ZN8pygpukit3ops2nn15silu_f16_kernelEPK6__halfPS2_m_param_0];
	ld.param.u64 	%rd3, [_ZN8pygpukit3ops2nn15silu_f16_kernelEPK6__halfPS2_m_param_1];
	ld.param.u64 	%rd4, [_ZN8pygpukit3ops2nn15silu_f16_kernelEPK6__halfPS2_m_param_2];
	mov.u32 	%r1, %ctaid.x;
	mov.u32 	%r2, %ntid.x;
	mov.u32 	%r3, %tid.x;
	mad.lo.s32 	%r4, %r1, %r2, %r3;
	cvt.u64.u32 	%rd1, %r4;
	setp.le.u64 	%p1, %rd4, %rd1;
	@%p1 bra 	$L__BB6_2;
	cvta.to.global.u64 	%rd5, %rd2;
	cvta.to.global.u64 	%rd6, %rd3;
	shl.b64 	%rd7, %rd1, 1;
	add.s64 	%rd8, %rd5, %rd7;
	ld.global.nc.u16 	%rs1, [%rd8];
	// begin inline asm
	{  cvt.f32.f16 %f1, %rs1;}

	// end inline asm
	fma.rn.f32 	%f3, %f1, 0fBBBB989D, 0f3F000000;
	cvt.sat.f32.f32 	%f4, %f3;
	mov.f32 	%f5, 0f4B400001;
	mov.f32 	%f6, 0f437C0000;
	fma.rm.f32 	%f7, %f4, %f6, %f5;
	add.f32 	%f8, %f7, 0fCB40007F;
	neg.f32 	%f9, %f8;
	fma.rn.f32 	%f10, %f1, 0fBFB8AA3B, %f9;
	fma.rn.f32 	%f11, %f1, 0fB2A57060, %f10;
	mov.b32 	%r5, %f7;
	shl.b32 	%r6, %r5, 23;
	mov.b32 	%f12, %r6;
	ex2.approx.ftz.f32 	%f13, %f11;
	fma.rn.f32 	%f14, %f13, %f12, 0f3F800000;
	div.rn.f32 	%f2, %f1, %f14;
	// begin inline asm
	{  cvt.rn.f16.f32 %rs2, %f2;}

	// end inline asm
	add.s64 	%rd9, %rd6, %rd7;
	st.global.u16 	[%rd9], %rs2;
$L__BB6_2:
	ret;

}
	// .globl	_ZN8pygpukit3ops2nn16silu_bf16_kernelEPK13__nv_bfloat16PS2_m
.visible .entry _ZN8pygpukit3ops2nn16silu_bf16_kernelEPK13__nv_bfloat16PS2_m(
	.param .u64 .ptr .align 1 _ZN8pygpukit3ops2nn16silu_bf16_kernelEPK13__nv_bfloat16PS2_m_param_0,
	.param .u64 .ptr .align 1 _ZN8pygpukit3ops2nn16silu_bf16_kernelEPK13__nv_bfloat16PS2_m_param_1,
	.param .u64 _ZN8pygpukit3ops2nn16silu_bf16_kernelEPK13__nv_bfloat16PS2_m_param_2
)
{
	.reg .pred 	%p<2>;
	.reg .b16 	%rs<3>;
	.reg .b32 	%r<7>;
	.reg .b32 	%f<15>;
	.reg .b64 	%rd<10>;

	ld.param.u64 	%rd2, [_ZN8pygpukit3ops2nn16silu_bf16_kernelEPK13__nv_bfloat16PS2_m_param_0];
	ld.param.u64 	%rd3, [_ZN8pygpukit3ops2nn16silu_bf16_kernelEPK13__nv_bfloat16PS2_m_param_1];
	ld.param.u64 	%rd4, [_ZN8pygpukit3ops2nn16silu_bf16_kernelEPK13__nv_bfloat16PS2_m_param_2];
	mov.u32 	%r1, %ctaid.x;
	mov.u32 	%r2, %ntid.x;
	mov.u32 	%r3, %tid.x;
	mad.lo.s32 	%r4, %r1, %r2, %r3;
	cvt.u64.u32 	%rd1, %r4;
	setp.le.u64 	%p1, %rd4, %rd1;
	@%p1 bra 	$L__BB7_2;
	cvta.to.global.u64 	%rd5, %rd2;
	cvta.to.global.u64 	%rd6, %rd3;
	shl.b64 	%rd7, %rd1, 1;
	add.s64 	%rd8, %rd5, %rd7;
	ld.global.nc.u16 	%rs1, [%rd8];
	// begin inline asm
	{ cvt.f32.bf16 %f1, %rs1;}

	// end inline asm
	fma.rn.f32 	%f3, %f1, 0fBBBB989D, 0f3F000000;
	cvt.sat.f32.f32 	%f4, %f3;
	mov.f32 	%f5, 0f4B400001;
	mov.f32 	%f6, 0f437C0000;
	fma.rm.f32 	%f7, %f4, %f6, %f5;
	add.f32 	%f8, %f7, 0fCB40007F;
	neg.f32 	%f9, %f8;
	fma.rn.f32 	%f10, %f1, 0fBFB8AA3B, %f9;
	fma.rn.f32 	%f11, %f1, 0fB2A57060, %f10;
	mov.b32 	%r5, %f7;
	shl.b32 	%r6, %r5, 23;
	mov.b32 	%f12, %r6;
	ex2.approx.ftz.f32 	%f13, %f11;
	fma.rn.f32 	%f14, %f13, %f12, 0f3F800000;
	div.rn.f32 	%f2, %f1, %f14;
	// begin inline asm
	{  cvt.rn.bf16.f32 %rs2, %f2;}

	// end inline asm
	add.s64 	%rd9, %rd6, %rd7;
	st.global.u16 	[%rd9], %rs2;
$L__BB7_2:
	ret;

}
	// .globl	_ZN8pygpukit3ops2nn15relu_f32_kernelEPKfPfm
.visible .entry _ZN8pygpukit3ops2nn15relu_f32_kernelEPKfPfm(
	.param .u64 .ptr .align 1 _ZN8pygpukit3ops2nn15relu_f32_kernelEPKfPfm_param_0,
	.param .u64 .ptr .align 1 _ZN8pygpukit3ops2nn15relu_f32_kernelEPKfPfm_param_1,
	.param .u64 _ZN8pygpukit3ops2nn15relu_f32_kernelEPKfPfm_param_2
)
{
	.reg .pred 	%p<2>;
	.reg .b32 	%r<5>;
	.reg .b32 	%f<3>;
	.reg .b64 	%rd<10>;

	ld.param.u64 	%rd2, [_ZN8pygpukit3ops2nn15relu_f32_kernelEPKfPfm_param_0];
	ld.param.u64 	%rd3, [_ZN8pygpukit3ops2nn15relu_f32_kernelEPKfPfm_param_1];
	ld.param.u64 	%rd4, [_ZN8pygpukit3ops2nn15relu_f32_kernelEPKfPfm_param_2];
	mov.u32 	%r1, %ctaid.x;
	mov.u32 	%r2, %ntid.x;
	mov.u32 	%r3, %tid.x;
	mad.lo.s32 	%r4, %r1, %r2, %r3;
	cvt.u64.u32 	%rd1, %r4;
	setp.le.u64 	%p1, %rd4, %rd1;
	@%p1 bra 	$L__BB8_2;
	cvta.to.global.u64 	%rd5, %rd2;
	cvta.to.global.u64 	%rd6, %rd3;
	shl.b64 	%rd7, %rd1, 2;
	add.s64 	%rd8, %rd5, %rd7;
	ld.global.nc.f32 	%f1, [%rd8];
	max.f32 	%f2, %f1, 0f00000000;
	add.s64 	%rd9, %rd6, %rd7;
	st.global.f32 	[%rd9], %f2;
$L__BB8_2:
	ret;

}
	// .globl	_ZN8pygpukit3ops2nn15relu_f16_kernelEPK6__halfPS2_m
.visible .entry _ZN8pygpukit3ops2nn15relu_f16_kernelEPK6__halfPS2_m(
	.param .u64 .ptr .align 1 _ZN8pygpukit3ops2nn15relu_f16_kernelEPK6__halfPS2_m_param_0,
	.param .u64 .ptr .align 1 _ZN8pygpukit3ops2nn15relu_f16_kernelEPK6__halfPS2_m_param_1,
	.param .u64 _ZN8pygpukit3ops2nn15relu_f16_kernelEPK6__halfPS2_m_param_2
)
{
	.reg .pred 	%p<2>;
	.reg .b16 	%rs<3>;
	.reg .b32 	%r<5>;
	.reg .b32 	%f<3>;
	.reg .b64 	%rd<10>;

	ld.param.u64 	%rd2, [_ZN8pygpukit3ops2nn15relu_f16_kernelEPK6__halfPS2_m_param_0];
	ld.param.u64 	%rd3, [_ZN8pygpukit3ops2nn15relu_f16_kernelEPK6__halfPS2_m_param_1];
	ld.param.u64 	%rd4, [_ZN8pygpukit3ops2nn15relu_f16_kernelEPK6__halfPS2_m_param_2];
	mov.u32 	%r1, %ctaid.x;
	mov.u32 	%r2, %ntid.x;
	mov.u32 	%r3, %tid.x;
	mad.lo.s32 	%r4, %r1, %r2, %r3;
	cvt.u64.u32 	%rd1, %r4;
	setp.le.u64 	%p1, %rd4, %rd1;
	@%p1 bra 	$L__BB9_2;
	cvta.to.global.u64 	%rd5, %rd2;
	cvta.to.global.u64 	%rd6, %rd3;
	shl.b64 	%rd7, %rd1, 1;
	add.s64 	%rd8, %rd5, %rd7;
	ld.global.nc.u16 	%rs1, [%rd8];
	// begin inline asm
	{  cvt.f32.f16 %f1, %rs1;}

	// end inline asm
	max.f32 	%f2, %f1, 0f00000000;
	// begin inline asm
	{  cvt.rn.f16.f32 %rs2, %f2;}

	// end inline asm
	add.s64 	%rd9, %rd6, %rd7;
	st.global.u16 	[%rd9], %rs2;
$L__BB9_2:
	ret;

}
	// .globl	_ZN8pygpukit3ops2nn16relu_bf16_kernelEPK13__nv_bfloat16PS2_m
.visible .entry _ZN8pygpukit3ops2nn16relu_bf16_kernelEPK13__nv_bfloat16PS2_m(
	.param .u64 .ptr .align 1 _ZN8pygpukit3ops2nn16relu_bf16_kernelEPK13__nv_bfloat16PS2_m_param_0,
	.param .u64 .ptr .align 1 _ZN8pygpukit3ops2nn16relu_bf16_kernelEPK13__nv_bfloat16PS2_m_param_1,
	.param .u64 _ZN8pygpukit3ops2nn16relu_bf16_kernelEPK13__nv_bfloat16PS2_m_param_2
)
{
	.reg .pred 	%p<2>;
	.reg .b16 	%rs<3>;
	.reg .b32 	%r<5>;
	.reg .b32 	%f<3>;
	.reg .b64 	%rd<10>;

	ld.param.u64 	%rd2, [_ZN8pygpukit3ops2nn16relu_bf16_kernelEPK13__nv_bfloat16PS2_m_param_0];
	ld.param.u64 	%rd3, [_ZN8pygpukit3ops2nn16relu_bf16_kernelEPK13__nv_bfloat16PS2_m_param_1];
	ld.param.u64 	%rd4, [_ZN8pygpukit3ops2nn16relu_bf16_kernelEPK13__nv_bfloat16PS2_m_param_2];
	mov.u32 	%r1, %ctaid.x;
	mov.u32 	%r2, %ntid.x;
	mov.u32 	%r3, %tid.x;
	mad.lo.s32 	%r4, %r1, %r2, %r3;
	cvt.u64.u32 	%rd1, %r4;
	setp.le.u64 	%p1, %rd4, %rd1;
	@%p1 bra 	$L__BB10_2;
	cvta.to.global.u64 	%rd5, %rd2;
	cvta.to.global.u64 	%rd6, %rd3;
	shl.b64 	%rd7, %rd1, 1;
	add.s64 	%rd8, %rd5, %rd7;
	ld.global.nc.u16 	%rs1, [%rd8];
	// begin inline asm
	{ cvt.f32.bf16 %f1, %rs1;}

	// end inline asm
	max.f32 	%f2, %f1, 0f00000000;
	// begin inline asm
	{  cvt.rn.bf16.f32 %rs2, %f2;}

	// end inline asm
	add.s64 	%rd9, %rd6, %rd7;
	st.global.u16 	[%rd9], %rs2;
$L__BB10_2:
	ret;

}
	// .globl	_ZN8pygpukit3ops2nn18sigmoid_f32_kernelEPKfPfm
.visible .entry _ZN8pygpukit3ops2nn18sigmoid_f32_kernelEPKfPfm(
	.param .u64 .ptr .align 1 _ZN8pygpukit3ops2nn18sigmoid_f32_kernelEPKfPfm_param_0,
	.param .u64 .ptr .align 1 _ZN8pygpukit3ops2nn18sigmoid_f32_kernelEPKfPfm_param_1,
	.param .u64 _ZN8pygpukit3ops2nn18sigmoid_f32_kernelEPKfPfm_param_2
)
{
	.reg .pred 	%p<2>;
	.reg .b32 	%r<7>;
	.reg .b32 	%f<15>;
	.reg .b64 	%rd<10>;

	ld.param.u64 	%rd2, [_ZN8pygpukit3ops2nn18sigmoid_f32_kernelEPKfPfm_param_0];
	ld.param.u64 	%rd3, [_ZN8pygpukit3ops2nn18sigmoid_f32_kernelEPKfPfm_param_1];
	ld.param.u64 	%rd4, [_ZN8pygpukit3ops2nn18sigmoid_f32_kernelEPKfPfm_param_2];
	mov.u32 	%r1, %ctaid.x;
	mov.u32 	%r2, %ntid.x;
	mov.u32 	%r3, %tid.x;
	mad.lo.s32 	%r4, %r1, %r2, %r3;
	cvt.u64.u32 	%rd1, %r4;
	setp.le.u64 	%p1, %rd4, %rd1;
	@%p1 bra 	$L__BB11_2;
	cvta.to.global.u64 	%rd5, %rd2;
	cvta.to.global.u64 	%rd6, %rd3;
	shl.b64 	%rd7, %rd1, 2;
	add.s64 	%rd8, %rd5, %rd7;
	ld.global.nc.f32 	%f1, [%rd8];
	fma.rn.f32 	%f2, %f1, 0fBBBB989D, 0f3F000000;
	cvt.sat.f32.f32 	%f3, %f2;
	mov.f32 	%f4, 0f4B400001;
	mov.f32 	%f5, 0f437C0000;
	fma.rm.f32 	%f6, %f3, %f5, %f4;
	add.f32 	%f7, %f6, 0fCB40007F;
	neg.f32 	%f8, %f7;
	fma.rn.f32 	%f9, %f1, 0fBFB8AA3B, %f8;
	fma.rn.f32 	%f10, %f1, 0fB2A57060, %f9;
	mov.b32 	%r5, %f6;
	shl.b32 	%r6, %r5, 23;
	mov.b32 	%f11, %r6;
	ex2.approx.ftz.f32 	%f12, %f10;
	fma.rn.f32 	%f13, %f12, %f11, 0f3F800000;
	rcp.rn.f32 	%f14, %f13;
	add.s64 	%rd9, %rd6, %rd7;
	st.global.f32 	[%rd9], %f14;
$L__BB11_2:
	ret;

}
	// .globl	_ZN8pygpukit3ops2nn18sigmoid_f16_kernelEPK6__halfPS2_m
.visible .entry _ZN8pygpukit3ops2nn18sigmoid_f16_kernelEPK6__halfPS2_m(
	.param .u64 .ptr .align 1 _ZN8pygpukit3ops2nn18sigmoid_f16_kernelEPK6__halfPS2_m_param_0,
	.param .u64 .ptr .align 1 _ZN8pygpukit3ops2nn18sigmoid_f16_kernelEPK6__halfPS2_m_param_1,
	.param .u64 _ZN8pygpukit3ops2nn18sigmoid_f16_kernelEPK6__halfPS2_m_param_2
)
{
	.reg .pred 	%p<2>;
	.reg .b16 	%rs<3>;
	.reg .b32 	%r<7>;
	.reg .b32 	%f<15>;
	.reg .b64 	%rd<10>;

	ld.param.u64 	%rd2, [_ZN8pygpukit3ops2nn18sigmoid_f16_kernelEPK6__halfPS2_m_param_0];
	ld.param.u64 	%rd3, [_ZN8pygpukit3ops2nn18sigmoid_f16_kernelEPK6__halfPS2_m_param_1];
	ld.param.u64 	%rd4, [_ZN8pygpukit3ops2nn18sigmoid_f16_kernelEPK6__halfPS2_m_param_2];
	mov.u32 	%r1, %ctaid.x;
	mov.u32 	%r2, %ntid.x;
	mov.u32 	%r3, %tid.x;
	mad.lo.s32 	%r4, %r1, %r2, %r3;
	cvt.u64.u32 	%rd1, %r4;
	setp.le.u64 	%p1, %rd4, %rd1;
	@%p1 bra 	$L__BB12_2;
	cvta.to.global.u64 	%rd5, %rd2;
	cvta.to.global.u64 	%rd6, %rd3;
	shl.b64 	%rd7, %rd1, 1;
	add.s64 	%rd8, %rd5, %rd7;
	ld.global.nc.u16 	%rs1, [%rd8];
	// begin inline asm
	{  cvt.f32.f16 %f1, %rs1;}

	// end inline asm
	fma.rn.f32 	%f3, %f1, 0fBBBB989D, 0f3F000000;
	cvt.sat.f32.f32 	%f4, %f3;
	mov.f32 	%f5, 0f4B400001;
	mov.f32 	%f6, 0f437C0000;
	fma.rm.f32 	%f7, %f4, %f6, %f5;
	add.f32 	%f8, %f7, 0fCB40007F;
	neg.f32 	%f9, %f8;
	fma.rn.f32 	%f10, %f1, 0fBFB8AA3B, %f9;
	fma.rn.f32 	%f11, %f1, 0fB2A57060, %f10;
	mov.b32 	%r5, %f7;
	shl.b32 	%r6, %r5, 23;
	mov.b32 	%f12, %r6;
	ex2.approx.ftz.f32 	%f13, %f11;
	fma.rn.f32 	%f14, %f13, %f12, 0f3F800000;
	rcp.rn.f32 	%f2, %f14;
	// begin inline asm
	{  cvt.rn.f16.f32 %rs2, %f2;}

	// end inline asm
	add.s64 	%rd9, %rd6, %rd7;
	st.global.u16 	[%rd9], %rs2;
$L__BB12_2:
	ret;

}
	// .globl	_ZN8pygpukit3ops2nn19sigmoid_bf16_kernelEPK13__nv_bfloat16PS2_m
.visible .entry _ZN8pygpukit3ops2nn19sigmoid_bf16_kernelEPK13__nv_bfloat16PS2_m(
	.param .u64 .ptr .align 1 _ZN8pygpukit3ops2nn19sigmoid_bf16_kernelEPK13__nv_bfloat16PS2_m_param_0,
	.param .u64 .ptr .align 1 _ZN8pygpukit3ops2nn19sigmoid_bf16_kernelEPK13__nv_bfloat16PS2_m_param_1,
	.param .u64 _ZN8pygpukit3ops2nn19sigmoid_bf16_kernelEPK13__nv_bfloat16PS2_m_param_2
)
{
	.reg .pred 	%p<2>;
	.reg .b16 	%rs<3>;
	.reg .b32 	%r<7>;
	.reg .b32 	%f<15>;
	.reg .b64 	%rd<10>;

	ld.param.u64 	%rd2, [_ZN8pygpukit3ops2nn19sigmoid_bf16_kernelEPK13__nv_bfloat16PS2_m_param_0];
	ld.param.u64 	%rd3, [_ZN8pygpukit3ops2nn19sigmoid_bf16_kernelEPK13__nv_bfloat16PS2_m_param_1];
	ld.param.u64 	%rd4, [_ZN8pygpukit3ops2nn19sigmoid_bf16_kernelEPK13__nv_bfloat16PS2_m_param_2];
	mov.u32 	%r1, %ctaid.x;
	mov.u32 	%r2, %ntid.x;
	mov.u32 	%r3, %tid.x;
	mad.lo.s32 	%r4, %r1, %r2, %r3;
	cvt.u64.u32 	%rd1, %r4;
	setp.le.u64 	%p1, %rd4, %rd1;
	@%p1 bra 	$L__BB13_2;
	cvta.to.global.u64 	%rd5, %rd2;
	cvta.to.global.u64 	%rd6, %rd3;
	shl.b64 	%rd7, %rd1, 1;
	add.s64 	%rd8, %rd5, %rd7;
	ld.global.nc.u16 	%rs1, [%rd8];
	// begin inline asm
	{ cvt.f32.bf16 %f1, %rs1;}

	// end inline asm
	fma.rn.f32 	%f3, %f1, 0fBBBB989D, 0f3F000000;
	cvt.sat.f32.f32 	%f4, %f3;
	mov.f32 	%f5, 0f4B400001;
	mov.f32 	%f6, 0f437C0000;
	fma.rm.f32 	%f7, %f4, %f6, %f5;
	add.f32 	%f8, %f7, 0fCB40007F;
	neg.f32 	%f9, %f8;
	fma.rn.f32 	%f10, %f1, 0fBFB8AA3B, %f9;
	fma.rn.f32 	%f11, %f1, 0fB2A57060, %f10;
	mov.b32 	%r5, %f7;
	shl.b32 	%r6, %r5, 23;
	mov.b32 	%f12, %r6;
	ex2.approx.ftz.f32 	%f13, %f11;
	fma.rn.f32 	%f14, %f13, %f12, 0f3F800000;
	rcp.rn.f32 	%f2, %f14;
	// begin inline asm
	{  cvt.rn.bf16.f32 %rs2, %f2;}

	// end inline asm
	add.s64 	%rd9, %rd6, %rd7;
	st.global.u16 	[%rd9], %rs2;
$L__BB13_2:
	ret;

}
	// .globl	_ZN8pygpukit3ops2nn15tanh_f32_kernelEPKfPfm
.visible .entry _ZN8pygpukit3ops2nn15tanh_f32_kernelEPKfPfm(
	.param .u64 .ptr .align 1 _ZN8pygpukit3ops2nn15tanh_f32_kernelEPKfPfm_param_0,
	.param .u64 .ptr .align 1 _ZN8pygpukit3ops2nn15tanh_f32_kernelEPKfPfm_param_1,
	.param .u64 _ZN8pygpukit3ops2nn15tanh_f32_kernelEPKfPfm_param_2
)
{
	.reg .pred 	%p<4>;
	.reg .b32 	%r<5>;
	.reg .b32 	%f<17>;
	.reg .b64 	%rd<10>;

	ld.param.u64 	%rd2, [_ZN8pygpukit3ops2nn15tanh_f32_kernelEPKfPfm_param_0];
	ld.param.u64 	%rd3, [_ZN8pygpukit3ops2nn15tanh_f32_kernelEPKfPfm_param_1];
	ld.param.u64 	%rd4, [_ZN8pygpukit3ops2nn15tanh_f32_kernelEPKfPfm_param_2];
	mov.u32 	%r1, %ctaid.x;
	mov.u32 	%r2, %ntid.x;
	mov.u32 	%r3, %tid.x;
	mad.lo.s32 	%r4, %r1, %r2, %r3;
	cvt.u64.u32 	%rd1, %r4;
	setp.le.u64 	%p1, %rd4, %rd1;
	@%p1 bra 	$L__BB14_2;
	cvta.to.global.u64 	%rd5, %rd2;
	cvta.to.global.u64 	%rd6, %rd3;
	shl.b64 	%rd7, %rd1, 2;
	add.s64 	%rd8, %rd5, %rd7;
	ld.global.nc.f32 	%f1, [%rd8];
	abs.f32 	%f2, %f1;
	mul.f32 	%f3, %f2, 0f4038AA3B;
	ex2.approx.ftz.f32 	%f4, %f3;
	add.f32 	%f5, %f4, 0f3F800000;
	rcp.approx.ftz.f32 	%f6, %f5;
	fma.rn.f32 	%f7, %f6, 0fC0000000, 0f3F800000;
	setp.ge.f32 	%p2, %f2, 0f41102CB4;
	selp.f32 	%f8, 0f3F800000, %f7, %p2;
	copysign.f32 	%f9, %f1, %f8;
	mul.f32 	%f10, %f1, %f1;
	fma.rn.f32 	%f11, %f10, 0f3C80F082, 0fBD563CAE;
	fma.rn.f32 	%f12, %f11, %f10, 0f3E085941;
	fma.rn.f32 	%f13, %f12, %f10, 0fBEAAA9ED;
	fma.rn.f32 	%f14, %f13, %f10, 0f00000000;
	fma.rn.f32 	%f15, %f14, %f1, %f1;
	setp.ge.f32 	%p3, %f2, 0f3F19999A;
	selp.f32 	%f16, %f9, %f15, %p3;
	add.s64 	%rd9, %rd6, %rd7;
	st.global.f32 	[%rd9], %f16;
$L__BB14_2:
	ret;

}
	// .globl	_ZN8pygpukit3ops2nn15tanh_f16_kernelEPK6__halfPS2_m
.visible .entry _ZN8pygpukit3ops2nn15tanh_f16_kernelEPK6__halfPS2_m(
	.param .u64 .ptr .align 1 _ZN8pygpukit3ops2nn15tanh_f16_kernelEPK6__halfPS2_m_param_0,
	.param .u64 .ptr .align 1 _ZN8pygpukit3ops2nn15tanh_f16_kernelEPK6__halfPS2_m_param_1,
	.param .u64 _ZN8pygpukit3ops2nn15tanh_f16_kernelEPK6__halfPS2_m_param_2
)
{
	.reg .pred 	%p<4>;
	.reg .b16 	%rs<3>;
	.reg .b32 	%r<5>;
	.reg .b32 	%f<17>;
	.reg .b64 	%rd<10>;

	ld.param.u64 	%rd2, [_ZN8pygpukit3ops2nn15tanh_f16_kernelEPK6__halfPS2_m_param_0];
	ld.param.u64 	%rd3, [_ZN8pygpukit3ops2nn15tanh_f16_kernelEPK6__halfPS2_m_param_1];
	ld.param.u64 	%rd4, [_ZN8pygpukit3ops2nn15tanh_f16_kernelEPK6__halfPS2_m_param_2];
	mov.u32 	%r1, %ctaid.x;
	mov.u32 	%r2, %ntid.x;
	mov.u32 	%r3, %tid.x;
	mad.lo.s32 	%r4, %r1, %r2, %r3;
	cvt.u64.u32 	%rd1, %r4;
	setp.le.u64 	%p1, %rd4, %rd1;
	@%p1 bra 	$L__BB15_2;
	cvta.to.global.u64 	%rd5, %rd2;
	cvta.to.global.u64 	%rd6, %rd3;
	shl.b64 	%rd7, %rd1, 1;
	add.s64 	%rd8, %rd5, %rd7;
	ld.global.nc.u16 	%rs1, [%rd8];
	// begin inline asm
	{  cvt.f32.f16 %f1, %rs1;}

	// end inline asm
	abs.f32 	%f3, %f1;
	mul.f32 	%f4, %f3, 0f4038AA3B;
	ex2.approx.ftz.f32 	%f5, %f4;
	add.f32 	%f6, %f5, 0f3F800000;
	rcp.approx.ftz.f32 	%f7, %f6;
	fma.rn.f32 	%f8, %f7, 0fC0000000, 0f3F800000;
	setp.ge.f32 	%p2, %f3, 0f41102CB4;
	selp.f32 	%f9, 0f3F800000, %f8, %p2;
	copysign.f32 	%f10, %f1, %f9;
	mul.f32 	%f11, %f1, %f1;
	fma.rn.f32 	%f12, %f11, 0f3C80F082, 0fBD563CAE;
	fma.rn.f32 	%f13, %f12, %f11, 0f3E085941;
	fma.rn.f32 	%f14, %f13, %f11, 0fBEAAA9ED;
	fma.rn.f32 	%f15, %f14, %f11, 0f00000000;
	fma.rn.f32 	%f16, %f15, %f1, %f1;
	setp.ge.f32 	%p3, %f3, 0f3F19999A;
	selp.f32 	%f2, %f10, %f16, %p3;
	// begin inline asm
	{  cvt.rn.f16.f32 %rs2, %f2;}

	// end inline asm
	add.s64 	%rd9, %rd6, %rd7;
	st.global.u16 	[%rd9], %rs2;
$L__BB15_2:
	ret;

}
	// .globl	_ZN8pygpukit3ops2nn16tanh_bf16_kernelEPK13__nv_bfloat16PS2_m
.visible .entry _ZN8pygpukit3ops2nn16tanh_bf16_kernelEPK13__nv_bfloat16PS2_m(
	.param .u64 .ptr .align 1 _ZN8pygpukit3ops2nn16tanh_bf16_kernelEPK13__nv_bfloat16PS2_m_param_0,
	.param .u64 .ptr .align 1 _ZN8pygpukit3ops2nn16tanh_bf16_kernelEPK13__nv_bfloat16PS2_m_param_1,
	.param .u64 _ZN8pygpukit3ops2nn16tanh_bf16_kernelEPK13__nv_bfloat16PS2_m_param_2
)
{
	.reg .pred 	%p<4>;
	.reg .b16 	%rs<3>;
	.reg .b32 	%r<5>;
	.reg .b32 	%f<17>;
	.reg .b64 	%rd<10>;

	ld.param.u64 	%rd2, [_ZN8pygpukit3ops2nn16tanh_bf16_kernelEPK13__nv_bfloat16PS2_m_param_0];
	ld.param.u64 	%rd3, [_ZN8pygpukit3ops2nn16tanh_bf16_kernelEPK13__nv_bfloat16PS2_m_param_1];
	ld.param.u64 	%rd4, [_ZN8pygpukit3ops2nn16tanh_bf16_kernelEPK13__nv_bfloat16PS2_m_param_2];
	mov.u32 	%r1, %ctaid.x;
	mov.u32 	%r2, %ntid.x;
	mov.u32 	%r3, %tid.x;
	mad.lo.s32 	%r4, %r1, %r2, %r3;
	cvt.u64.u32 	%rd1, %r4;
	setp.le.u64 	%p1, %rd4, %rd1;
	@%p1 bra 	$L__BB16_2;
	cvta.to.global.u64 	%rd5, %rd2;
	cvta.to.global.u64 	%rd6, %rd3;
	shl.b64 	%rd7, %rd1, 1;
	add.s64 	%rd8, %rd5, %rd7;
	ld.global.nc.u16 	%rs1, [%rd8];
	// begin inline asm
	{ cvt.f32.bf16 %f1, %rs1;}

	// end inline asm
	abs.f32 	%f3, %f1;
	mul.f32 	%f4, %f3, 0f4038AA3B;
	ex2.approx.ftz.f32 	%f5, %f4;
	add.f32 	%f6, %f5, 0f3F800000;
	rcp.approx.ftz.f32 	%f7, %f6;
	fma.rn.f32 	%f8, %f7, 0fC0000000, 0f3F800000;
	setp.ge.f32 	%p2, %f3, 0f41102CB4;
	selp.f32 	%f9, 0f3F800000, %f8, %p2;
	copysign.f32 	%f10, %f1, %f9;
	mul.f32 	%f11, %f1, %f1;
	fma.rn.f32 	%f12, %f11, 0f3C80F082, 0fBD563CAE;
	fma.rn.f32 	%f13, %f12, %f11, 0f3E085941;
	fma.rn.f32 	%f14, %f13, %f11, 0fBEAAA9ED;
	fma.rn.f32 	%f15, %f14, %f11, 0f00000000;
	fma.rn.f32 	%f16, %f15, %f1, %f1;
	setp.ge.f32 	%p3, %f3, 0f3F19999A;
	selp.f32 	%f2, %f10, %f16, %p3;
	// begin inline asm
	{  cvt.rn.bf16.f32 %rs2, %f2;}

	// end inline asm
	add.s64 	%rd9, %rd6, %rd7;
	st.global.u16 	[%rd9], %rs2;
$L__BB16_2:
	ret;

}


// ===== COMPILED SASS (sm_100) =====

	.target	sm_100

	.elftype	@"ET_EXEC"


//--------------------- .note.nv.tkinfo           --------------------------
	.section	.note.nv.tkinfo,"",@"SHT_NOTE"
	.sectionflags	@"SHF_NOTE_NV_TKINFO"
	.tkinfo
        /*0018*/ 	.word	0x00000002
        /*0030*/ 	.string	""
        /*0030*/ 	.string	"ptxas"
        /*0030*/ 	.string	"Cuda compilation tools, release 13.0, V13.0.88"
        /*0030*/ 	.string	"Build cuda_13.0.r13.0/compiler.36424714_0"
        /*0030*/ 	.string	"-arch sm_100 -m 64 "



//--------------------- .note.nv.cuinfo           --------------------------
	.section	.note.nv.cuinfo,"",@"SHT_NOTE"
	.sectionflags	@"SHF_NOTE_NV_CUINFO"
        /*0018*/ 	.short	0x0002
        /*001a*/ 	.short	0x0064
        /*001c*/ 	.short	0x0082
	.zero		2


//--------------------- .nv.info                  --------------------------
	.section	.nv.info,"",@"SHT_CUDA_INFO"
	.align	4


	//----- nvinfo : EIATTR_REGCOUNT
	.align		4
        /*0000*/ 	.byte	0x04, 0x2f
        /*0002*/ 	.short	(.L_1 - .L_0)
	.align		4
.L_0:
        /*0004*/ 	.word	index@(_ZN8pygpukit3ops2nn15gelu_f32_kernelEPKfPfm)
        /*0008*/ 	.word	0x0000000d


	//----- nvinfo : EIATTR_FRAME_SIZE
	.align		4
.L_1:
        /*000c*/ 	.byte	0x04, 0x11
        /*000e*/ 	.short	(.L_3 - .L_2)
	.align		4
.L_2:
        /*0010*/ 	.word	index@(_ZN8pygpukit3ops2nn15gelu_f32_kernelEPKfPfm)
        /*0014*/ 	.word	0x00000000


	//----- nvinfo : EIATTR_REGCOUNT
	.align		4
.L_3:
        /*0018*/ 	.byte	0x04, 0x2f
        /*001a*/ 	.short	(.L_5 - .L_4)
	.align		4
.L_4:
        /*001c*/ 	.word	index@(_ZN8pygpukit3ops2nn15gelu_f64_kernelEPKdPdm)
        /*0020*/ 	.word	0x00000014


	//----- nvinfo : EIATTR_FRAME_SIZE
	.align		4
.L_5:
        /*0024*/ 	.byte	0x04, 0x11
        /*0026*/ 	.short	(.L_7 - .L_6)
	.align		4
.L_6:
        /*0028*/ 	.word	index@(_ZN8pygpukit3ops2nn15gelu_f64_kernelEPKdPdm)
        /*002c*/ 	.word	0x00000000


	//----- nvinfo : EIATTR_REGCOUNT
	.align		4
.L_7:
        /*0030*/ 	.byte	0x04, 0x2f
        /*0032*/ 	.short	(.L_9 - .L_8)
	.align		4
.L_8:
        /*0034*/ 	.word	index@(_ZN8pygpukit3ops2nn15gelu_f16_kernelEPK6__halfPS2_m)
        /*0038*/ 	.word	0x0000000d


	//----- nvinfo : EIATTR_FRAME_SIZE
	.align		4
.L_9:
        /*003c*/ 	.byte	0x04, 0x11
        /*003e*/ 	.short	(.L_11 - .L_10)
	.align		4
.L_10:
        /*0040*/ 	.word	index@(_ZN8pygpukit3ops2nn15gelu_f16_kernelEPK6__halfPS2_m)
        /*0044*/ 	.word	0x00000000


	//----- nvinfo : EIATTR_REGCOUNT
	.align		4
.L_11:
        /*0048*/ 	.byte	0x04, 0x2f
        /*004a*/ 	.short	(.L_13 - .L_12)
	.align		4
.L_12:
        /*004c*/ 	.word	index@(_ZN8pygpukit3ops2nn16gelu_bf16_kernelEPK13__nv_bfloat16PS2_m)
        /*0050*/ 	.word	0x0000000d


	//----- nvinfo : EIATTR_FRAME_SIZE
	.align		4
.L_13:
        /*0054*/ 	.byte	0x04, 0x11
        /*0056*/ 	.short	(.L_15 - .L_14)
	.align		4
.L_14:
        /*0058*/ 	.word	index@(_ZN8pygpukit3ops2nn16gelu_bf16_kernelEPK13__nv_bfloat16PS2_m)
        /*005c*/ 	.word	0x00000000


	//----- nvinfo : EIATTR_REGCOUNT
	.align		4
.L_15:
        /*0060*/ 	.byte	0x04, 0x2f
        /*0062*/ 	.short	(.L_17 - .L_16)
	.align		4
.L_16:
        /*0064*/ 	.word	index@(_ZN8pygpukit3ops2nn15silu_f32_kernelEPKfPfm)
        /*0068*/ 	.word	0x00000010


	//----- nvinfo : EIATTR_FRAME_SIZE
	.align		4
.L_17:
        /*006c*/ 	.byte	0x04, 0x11
        /*006e*/ 	.short	(.L_19 - .L_18)
	.align		4
.L_18:
        /*0070*/ 	.word	index@($__internal_6_$__cuda_sm3x_div_rn_noftz_f32_slowpath)
        /*0074*/ 	.word	0x00000000


	//----- nvinfo : EIATTR_FRAME_SIZE
	.align		4
.L_19:
        /*0078*/ 	.byte	0x04, 0x11
        /*007a*/ 	.short	(.L_21 - .L_20)
	.align		4
.L_20:
        /*007c*/ 	.word	index@(_ZN8pygpukit3ops2nn15silu_f32_kernelEPKfPfm)
        /*0080*/ 	.word	0x00000000


	//----- nvinfo : EIATTR_REGCOUNT
	.align		4
.L_21:
        /*0084*/ 	.byte	0x04, 0x2f
        /*0086*/ 	.short	(.L_23 - .L_22)
	.align		4
.L_22:
        /*0088*/ 	.word	index@(_ZN8pygpukit3ops2nn15silu_f64_kernelEPKdPdm)
        /*008c*/ 	.word	0x0000001a


	//----- nvinfo : EIATTR_FRAME_SIZE
	.align		4
.L_23:
        /*0090*/ 	.byte	0x04, 0x11
        /*0092*/ 	.short	(.L_25 - .L_24)
	.align		4
.L_24:
        /*0094*/ 	.word	index@($__internal_5_$__cuda_sm20_div_rn_f64_full)
        /*0098*/ 	.word	0x00000000


	//----- nvinfo : EIATTR_FRAME_SIZE
	.align		4
.L_25:
        /*009c*/ 	.byte	0x04, 0x11
        /*009e*/ 	.short	(.L_27 - .L_26)
	.align		4
.L_26:
        /*00a0*/ 	.word	index@(_ZN8pygpukit3ops2nn15silu_f64_kernelEPKdPdm)
        /*00a4*/ 	.word	0x00000000


	//----- nvinfo : EIATTR_REGCOUNT
	.align		4
.L_27:
        /*00a8*/ 	.byte	0x04, 0x2f
        /*00aa*/ 	.short	(.L_29 - .L_28)
	.align		4
.L_28:
        /*00ac*/ 	.word	index@(_ZN8pygpukit3ops2nn15silu_f16_kernelEPK6__halfPS2_m)
        /*00b0*/ 	.word	0x00000010


	//----- nvinfo : EIATTR_FRAME_SIZE
	.align		4
.L_29:
        /*00b4*/ 	.byte	0x04, 0x11
        /*00b6*/ 	.short	(.L_31 - .L_30)
	.align		4
.L_30:
        /*00b8*/ 	.word	index@($__internal_4_$__cuda_sm3x_div_rn_noftz_f32_slowpath)
        /*00bc*/ 	.word	0x00000000


	//----- nvinfo : EIATTR_FRAME_SIZE
	.align		4
.L_31:
        /*00c0*/ 	.byte	0x04, 0x11
        /*00c2*/ 	.short	(.L_33 - .L_32)
	.align		4
.L_32:
        /*00c4*/ 	.word	index@(_ZN8pygpukit3ops2nn15silu_f16_kernelEPK6__halfPS2_m)
        /*00c8*/ 	.word	0x00000000


	//----- nvinfo : EIATTR_REGCOUNT
	.align		4
.L_33:
        /*00cc*/ 	.byte	0x04, 0x2f
        /*00ce*/ 	.short	(.L_35 - .L_34)
	.align		4
.L_34:
        /*00d0*/ 	.word	index@(_ZN8pygpukit3ops2nn16silu_bf16_kernelEPK13__nv_bfloat16PS2_m)
        /*00d4*/ 	.word	0x00000010


	//----- nvinfo : EIATTR_FRAME_SIZE
	.align		4
.L_35:
        /*00d8*/ 	.byte	0x04, 0x11
        /*00da*/ 	.short	(.L_37 - .L_36)
	.align		4
.L_36:
        /*00dc*/ 	.word	index@($__internal_3_$__cuda_sm3x_div_rn_noftz_f32_slowpath)
        /*00e0*/ 	.word	0x00000000


	//----- nvinfo : EIATTR_FRAME_SIZE
	.align		4
.L_37:
        /*00e4*/ 	.byte	0x04, 0x11
        /*00e6*/ 	.short	(.L_39 - .L_38)
	.align		4
.L_38:
        /*00e8*/ 	.word	index@(_ZN8pygpukit3ops2nn16silu_bf16_kernelEPK13__nv_bfloat16PS2_m)
        /*00ec*/ 	.word	0x00000000


	//----- nvinfo : EIATTR_REGCOUNT
	.align		4
.L_39:
        /*00f0*/ 	.byte	0x04, 0x2f
        /*00f2*/ 	.short	(.L_41 - .L_40)
	.align		4
.L_40:
        /*00f4*/ 	.word	index@(_ZN8pygpukit3ops2nn15relu_f32_kernelEPKfPfm)
        /*00f8*/ 	.word	0x0000000a


	//----- nvinfo : EIATTR_FRAME_SIZE
	.align		4
.L_41:
        /*00fc*/ 	.byte	0x04, 0x11
        /*00fe*/ 	.short	(.L_43 - .L_42)
	.align		4
.L_42:
        /*0100*/ 	.word	index@(_ZN8pygpukit3ops2nn15relu_f32_kernelEPKfPfm)
        /*0104*/ 	.word	0x00000000


	//----- nvinfo : EIATTR_REGCOUNT
	.align		4
.L_43:
        /*0108*/ 	.byte	0x04, 0x2f
        /*010a*/ 	.short	(.L_45 - .L_44)
	.align		4
.L_44:
        /*010c*/ 	.word	index@(_ZN8pygpukit3ops2nn15relu_f16_kernelEPK6__halfPS2_m)
        /*0110*/ 	.word	0x00000008


	//----- nvinfo : EIATTR_FRAME_SIZE
	.align		4
.L_45:
        /*0114*/ 	.byte	0x04, 0x11
        /*0116*/ 	.short	(.L_47 - .L_46)
	.align		4
.L_46:
        /*0118*/ 	.word	index@(_ZN8pygpukit3ops2nn15relu_f16_kernelEPK6__halfPS2_m)
        /*011c*/ 	.word	0x00000000


	//----- nvinfo : EIATTR_REGCOUNT
	.align		4
.L_47:
        /*0120*/ 	.byte	0x04, 0x2f
        /*0122*/ 	.short	(.L_49 - .L_48)
	.align		4
.L_48:
        /*0124*/ 	.word	index@(_ZN8pygpukit3ops2nn16relu_bf16_kernelEPK13__nv_bfloat16PS2_m)
        /*0128*/ 	.word	0x00000008


	//----- nvinfo : EIATTR_FRAME_SIZE
	.align		4
.L_49:
        /*012c*/ 	.byte	0x04, 0x11
        /*012e*/ 	.short	(.L_51 - .L_50)
	.align		4
.L_50:
        /*0130*/ 	.word	index@(_ZN8pygpukit3ops2nn16relu_bf16_kernelEPK13__nv_bfloat16PS2_m)
        /*0134*/ 	.word	0x00000000


	//----- nvinfo : EIATTR_REGCOUNT
	.align		4
.L_51:
        /*0138*/ 	.byte	0x04, 0x2f
        /*013a*/ 	.short	(.L_53 - .L_52)
	.align		4
.L_52:
        /*013c*/ 	.word	index@(_ZN8pygpukit3ops2nn18sigmoid_f32_kernelEPKfPfm)
        /*0140*/ 	.word	0x0000000f


	//----- nvinfo : EIATTR_FRAME_SIZE
	.align		4
.L_53:
        /*0144*/ 	.byte	0x04, 0x11
        /*0146*/ 	.short	(.L_55 - .L_54)
	.align		4
.L_54:
        /*0148*/ 	.word	index@($__internal_2_$__cuda_sm20_rcp_rn_f32_slowpath)
        /*014c*/ 	.word	0x00000000


	//----- nvinfo : EIATTR_FRAME_SIZE
	.align		4
.L_55:
        /*0150*/ 	.byte	0x04, 0x11
        /*0152*/ 	.short	(.L_57 - .L_56)
	.align		4
.L_56:
        /*0154*/ 	.word	index@(_ZN8pygpukit3ops2nn18sigmoid_f32_kernelEPKfPfm)
        /*0158*/ 	.word	0x00000000


	//----- nvinfo : EIATTR_REGCOUNT
	.align		4
.L_57:
        /*015c*/ 	.byte	0x04, 0x2f
        /*015e*/ 	.short	(.L_59 - .L_58)
	.align		4
.L_58:
        /*0160*/ 	.word	index@(_ZN8pygpukit3ops2nn18sigmoid_f16_kernelEPK6__halfPS2_m)
        /*0164*/ 	.word	0x0000000f


	//----- nvinfo : EIATTR_FRAME_SIZE
	.align		4
.L_59:
        /*0168*/ 	.byte	0x04, 0x11
        /*016a*/ 	.short	(.L_61 - .L_60)
	.align		4
.L_60:
        /*016c*/ 	.word	index@($__internal_1_$__cuda_sm20_rcp_rn_f32_slowpath)
        /*0170*/ 	.word	0x00000000


	//----- nvinfo : EIATTR_FRAME_SIZE
	.align		4
.L_61:
        /*0174*/ 	.byte	0x04, 0x11
        /*0176*/ 	.short	(.L_63 - .L_62)
	.align		4
.L_62:
        /*0178*/ 	.word	index@(_ZN8pygpukit3ops2nn18sigmoid_f16_kernelEPK6__halfPS2_m)
        /*017c*/ 	.word	0x00000000


	//----- nvinfo : EIATTR_REGCOUNT
	.align		4
.L_63:
        /*0180*/ 	.byte	0x04, 0x2f
        /*0182*/ 	.short	(.L_65 - .L_64)
	.align		4
.L_64:
        /*0184*/ 	.word	index@(_ZN8pygpukit3ops2nn19sigmoid_bf16_kernelEPK13__nv_bfloat16PS2_m)
        /*0188*/ 	.word	0x0000000f


	//----- nvinfo : EIATTR_FRAME_SIZE
	.align		4
.L_65:
        /*018c*/ 	.byte	0x04, 0x11
        /*018e*/ 	.short	(.L_67 - .L_66)
	.align		4
.L_66:
        /*0190*/ 	.word	index@($__internal_0_$__cuda_sm20_rcp_rn_f32_slowpath)
        /*0194*/ 	.word	0x00000000


	//----- nvinfo : EIATTR_FRAME_SIZE
	.align		4
.L_67:
        /*0198*/ 	.byte	0x04, 0x11
        /*019a*/ 	.short	(.L_69 - .L_68)
	.align		4
.L_68:
        /*019c*/ 	.word	index@(_ZN8pygpukit3ops2nn19sigmoid_bf16_kernelEPK13__nv_bfloat16PS2_m)
        /*01a0*/ 	.word	0x00000000


	//----- nvinfo : EIATTR_REGCOUNT
	.align		4
.L_69:
        /*01a4*/ 	.byte	0x04, 0x2f
        /*01a6*/ 	.short	(.L_71 - .L_70)
	.align		4
.L_70:
        /*01a8*/ 	.word	index@(_ZN8pygpukit3ops2nn15tanh_f32_kernelEPKfPfm)
        /*01ac*/ 	.word	0x0000000d


	//----- nvinfo : EIATTR_FRAME_SIZE
	.align		4
.L_71:
        /*01b0*/ 	.byte	0x04, 0x11
        /*01b2*/ 	.short	(.L_73 - .L_72)
	.align		4
.L_72:
        /*01b4*/ 	.word	index@(_ZN8pygpukit3ops2nn15tanh_f32_kernelEPKfPfm)
        /*01b8*/ 	.word	0x00000000


	//----- nvinfo : EIATTR_REGCOUNT
	.align		4
.L_73:
        /*01bc*/ 	.byte	0x04, 0x2f
        /*01be*/ 	.short	(.L_75 - .L_74)
	.align		4
.L_74:
        /*01c0*/ 	.word	index@(_ZN8pygpukit3ops2nn15tanh_f16_kernelEPK6__halfPS2_m)
        /*01c4*/ 	.word	0x0000000d


	//----- nvinfo : EIATTR_FRAME_SIZE
	.align		4
.L_75:
        /*01c8*/ 	.byte	0x04, 0x11
        /*01ca*/ 	.short	(.L_77 - .L_76)
	.align		4
.L_76:
        /*01cc*/ 	.word	index@(_ZN8pygpukit3ops2nn15tanh_f16_kernelEPK6__halfPS2_m)
        /*01d0*/ 	.word	0x00000000


	//----- nvinfo : EIATTR_REGCOUNT
	.align		4
.L_77:
        /*01d4*/ 	.byte	0x04, 0x2f
        /*01d6*/ 	.short	(.L_79 - .L_78)
	.align		4
.L_78:
        /*01d8*/ 	.word	index@(_ZN8pygpukit3ops2nn16tanh_bf16_kernelEPK13__nv_bfloat16PS2_m)
        /*01dc*/ 	.word	0x0000000d


	//----- nvinfo : EIATTR_FRAME_SIZE
	.align		4
.L_79:
        /*01e0*/ 	.byte	0x04, 0x11
        /*01e2*/ 	.short	(.L_81 - .L_80)
	.align		4
.L_80:
        /*01e4*/ 	.word	index@(_ZN8pygpukit3ops2nn16tanh_bf16_kernelEPK13__nv_bfloat16PS2_m)
        /*01e8*/ 	.word	0x00000000


	//----- nvinfo : EIATTR_MIN_STACK_SIZE
	.align		4
.L_81:
        /*01ec*/ 	.byte	0x04, 0x12
        /*01ee*/ 	.short	(.L_83 - .L_82)
	.align		4
.L_82:
        /*01f0*/ 	.word	index@(_ZN8pygpukit3ops2nn16tanh_bf16_kernelEPK13__nv_bfloat16PS2_m)
        /*01f4*/ 	.word	0x00000000


	//----- nvinfo : EIATTR_MIN_STACK_SIZE
	.align		4
.L_83:
        /*01f8*/ 	.byte	0x04, 0x12
        /*01fa*/ 	.short	(.L_85 - .L_84)
	.align		4
.L_84:
        /*01fc*/ 	.word	index@(_ZN8pygpukit3ops2nn15tanh_f16_kernelEPK6__halfPS2_m)
        /*0200*/ 	.word	0x00000000


	//----- nvinfo : EIATTR_MIN_STACK_SIZE
	.align		4
.L_85:
        /*0204*/ 	.byte	0x04, 0x12
        /*0206*/ 	.short	(.L_87 - .L_86)
	.align		4
.L_86:
        /*0208*/ 	.word	index@(_ZN8pygpukit3ops2nn15tanh_f32_kernelEPKfPfm)
        /*020c*/ 	.word	0x00000000


	//----- nvinfo : EIATTR_MIN_STACK_SIZE
	.align		4
.L_87:
        /*0210*/ 	.byte	0x04, 0x12
        /*0212*/ 	.short	(.L_89 - .L_88)
	.align		4
.L_88:
        /*0214*/ 	.word	index@(_ZN8pygpukit3ops2nn19sigmoid_bf16_kernelEPK13__nv_bfloat16PS2_m)
        /*0218*/ 	.word	0x00000000


	//----- nvinfo : EIATTR_MIN_STACK_SIZE
	.align		4
.L_89:
        /*021c*/ 	.byte	0x04, 0x12
        /*021e*/ 	.short	(.L_91 - .L_90)
	.align		4
.L_90:
        /*0220*/ 	.word	index@(_ZN8pygpukit3ops2nn18sigmoid_f16_kernelEPK6__halfPS2_m)
        /*0224*/ 	.word	0x00000000


	//----- nvinfo : EIATTR_MIN_STACK_SIZE
	.align		4
.L_91:
        /*0228*/ 	.byte	0x04, 0x12
        /*022a*/ 	.short	(.L_93 - .L_92)
	.align		4
.L_92:
        /*022c*/ 	.word	index@(_ZN8pygpukit3ops2nn18sigmoid_f32_kernelEPKfPfm)
        /*0230*/ 	.word	0x00000000


	//----- nvinfo : EIATTR_MIN_STACK_SIZE
	.align		4
.L_93:
        /*0234*/ 	.byte	0x04, 0x12
        /*0236*/ 	.short	(.L_95 - .L_94)
	.align		4
.L_94:
        /*0238*/ 	.word	index@(_ZN8pygpukit3ops2nn16relu_bf16_kernelEPK13__nv_bfloat16PS2_m)
        /*023c*/ 	.word	0x00000000


	//----- nvinfo : EIATTR_MIN_STACK_SIZE
	.align		4
.L_95:
        /*0240*/ 	.byte	0x04, 0x12
        /*0242*/ 	.short	(.L_97 - .L_96)
	.align		4
.L_96:
        /*0244*/ 	.word	index@(_ZN8pygpukit3ops2nn15relu_f16_kernelEPK6__halfPS2_m)
        /*0248*/ 	.word	0x00000000


	//----- nvinfo : EIATTR_MIN_STACK_SIZE
	.align		4
.L_97:
        /*024c*/ 	.byte	0x04, 0x12
        /*024e*/ 	.short	(.L_99 - .L_98)
	.align		4
.L_98:
        /*0250*/ 	.word	index@(_ZN8pygpukit3ops2nn15relu_f32_kernelEPKfPfm)
        /*0254*/ 	.word	0x00000000


	//----- nvinfo : EIATTR_MIN_STACK_SIZE
	.align		4
.L_99:
        /*0258*/ 	.byte	0x04, 0x12
        /*025a*/ 	.short	(.L_101 - .L_100)
	.align		4
.L_100:
        /*025c*/ 	.word	index@(_ZN8pygpukit3ops2nn16silu_bf16_kernelEPK13__nv_bfloat16PS2_m)
        /*0260*/ 	.word	0x00000000


	//----- nvinfo : EIATTR_MIN_STACK_SIZE
	.align		4
.L_101:
        /*0264*/ 	.byte	0x04, 0x12
        /*0266*/ 	.short	(.L_103 - .L_102)
	.align		4
.L_102:
        /*0268*/ 	.word	index@(_ZN8pygpukit3ops2nn15silu_f16_kernelEPK6__halfPS2_m)
        /*026c*/ 	.word	0x00000000


	//----- nvinfo : EIATTR_MIN_STACK_SIZE
	.align		4
.L_103:
        /*0270*/ 	.byte	0x04, 0x12
        /*0272*/ 	.short	(.L_105 - .L_104)
	.align		4
.L_104:
        /*0274*/ 	.word	index@(_ZN8pygpukit3ops2nn15silu_f64_kernelEPKdPdm)
        /*0278*/ 	.word	0x00000000


	//----- nvinfo : EIATTR_MIN_STACK_SIZE
	.align		4
.L_105:
        /*027c*/ 	.byte	0x04, 0x12
        /*027e*/ 	.short	(.L_107 - .L_106)
	.align		4
.L_106:
        /*0280*/ 	.word	index@(_ZN8pygpukit3ops2nn15silu_f32_kernelEPKfPfm)
        /*0284*/ 	.word	0x00000000


	//----- nvinfo : EIATTR_MIN_STACK_SIZE
	.align		4
.L_107:
        /*0288*/ 	.byte	0x04, 0x12
        /*028a*/ 	.short	(.L_109 - .L_108)
	.align		4
.L_108:
        /*028c*/ 	.word	index@(_ZN8pygpukit3ops2nn16gelu_bf16_kernelEPK13__nv_bfloat16PS2_m)
        /*0290*/ 	.word	0x00000000


	//----- nvinfo : EIATTR_MIN_STACK_SIZE
	.align		4
.L_109:
        /*0294*/ 	.byte	0x04, 0x12
        /*0296*/ 	.short	(.L_111 - .L_110)
	.align		4
.L_110:
        /*0298*/ 	.word	index@(_ZN8pygpukit3ops2nn15gelu_f16_kernelEPK6__halfPS2_m)
        /*029c*/ 	.word	0x00000000


	//----- nvinfo : EIATTR_MIN_STACK_SIZE
	.align		4
.L_111:
        /*02a0*/ 	.byte	0x04, 0x12
        /*02a2*/ 	.short	(.L_113 - .L_112)
	.align		4
.L_112:
        /*02a4*/ 	.word	index@(_ZN8pygpukit3ops2nn15gelu_f64_kernelEPKdPdm)
        /*02a8*/ 	.word	0x00000000


	//----- nvinfo : EIATTR_MIN_STACK_SIZE
	.align		4
.L_113:
        /*02ac*/ 	.byte	0x04, 0x12
        /*02ae*/ 	.short	(.L_115 - .L_114)
	.align		4
.L_114:
        /*02b0*/ 	.word	index@(_ZN8pygpukit3ops2nn15gelu_f32_kernelEPKfPfm)
        /*02b4*/ 	.word	0x00000000
.L_115:


//--------------------- .nv.compat                --------------------------
	.section	.nv.compat,"",@"SHT_CUDA_COMPAT_INFO"
	.align	4
        /*0000*/ 	.byte	0x02, 0x09, 0x00, 0x00, 0x02, 0x02, 0x01, 0x00, 0x02, 0x05, 0x05, 0x00, 0x03, 0x07, 0x01, 0x01
        /*0010*/ 	.byte	0x02, 0x03, 0x00, 0x00, 0x02, 0x06, 0x01, 0x00, 0x04, 0x0b, 0x08, 0x00, 0x01, 0x00, 0x00, 0x00
        /*0020*/ 	.byte	0x00, 0x00, 0x00, 0x00


//--------------------- .nv.info._ZN8pygpukit3ops2nn16tanh_bf16_kernelEPK13__nv_bfloat16PS2_m --------------------------
	.section	.nv.info._ZN8pygpukit3ops2nn16tanh_bf16_kernelEPK13__nv_bfloat16PS2_m,"",@"SHT_CUDA_INFO"
	.sectionflags	@""
	.align	4


	//----- nvinfo : EIATTR_CUDA_API_VERSION
	.align		4
        /*0000*/ 	.byte	0x04, 0x37
        /*0002*/ 	.short	(.L_117 - .L_116)
.L_116:
        /*0004*/ 	.word	0x00000082


	//----- nvinfo : EIATTR_KPARAM_INFO
	.align		4
.L_117:
        /*0008*/ 	.byte	0x04, 0x17
        /*000a*/ 	.short	(.L_119 - .L_118)
.L_118:
        /*000c*/ 	.word	0x00000000
        /*0010*/ 	.short	0x0002
        /*0012*/ 	.short	0x0010
        /*0014*/ 	.byte	0x00, 0xf0, 0x21, 0x00


	//----- nvinfo : EIATTR_KPARAM_INFO
	.align		4
.L_119:
        /*0018*/ 	.byte	0x04, 0x17
        /*001a*/ 	.short	(.L_121 - .L_120)
.L_120:
        /*001c*/ 	.word	0x00000000
        /*0020*/ 	.short	0x0001
        /*0022*/ 	.short	0x0008
        /*0024*/ 	.byte	0x00, 0xf5, 0x21, 0x00


	//----- nvinfo : EIATTR_KPARAM_INFO
	.align		4
.L_121:
        /*0028*/ 	.byte	0x04, 0x17
        /*002a*/ 	.short	(.L_123 - .L_122)
.L_122:
        /*002c*/ 	.word	0x00000000
        /*0030*/ 	.short	0x0000
        /*0032*/ 	.short	0x0000
        /*0034*/ 	.byte	0x00, 0xf5, 0x21, 0x00


	//----- nvinfo : EIATTR_SPARSE_MMA_MASK
	.align		4
.L_123:
        /*0038*/ 	.byte	0x03, 0x50
        /*003a*/ 	.short	0x0000


	//----- nvinfo : EIATTR_MAXREG_COUNT
	.align		4
        /*003c*/ 	.byte	0x03, 0x1b
        /*003e*/ 	.short	0x00ff


	//----- nvinfo : EIATTR_MERCURY_ISA_VERSION
	.align		4
        /*0040*/ 	.byte	0x03, 0x5f
        /*0042*/ 	.short	0x0101


	//----- nvinfo : EIATTR_VRC_CTA_INIT_COUNT
	.align		4
        /*0044*/ 	.byte	0x02, 0x4a
	.zero		1
	.zero		1


	//----- nvinfo : EIATTR_EXIT_INSTR_OFFSETS
	.align		4
        /*0048*/ 	.byte	0x04, 0x1c
        /*004a*/ 	.short	(.L_125 - .L_124)


	//   ....[0]....
.L_124:
        /*004c*/ 	.word	0x00000080


	//   ....[1]....
        /*0050*/ 	.word	0x00000260


	//----- nvinfo : EIATTR_CBANK_PARAM_SIZE
	.align		4
.L_125:
        /*0054*/ 	.byte	0x03, 0x19
        /*0056*/ 	.short	0x0018


	//----- nvinfo : EIATTR_PARAM_CBANK
	.align		4
        /*0058*/ 	.byte	0x04, 0x0a
        /*005a*/ 	.short	(.L_127 - .L_126)
	.align		4
.L_126:
        /*005c*/ 	.word	index@(.nv.constant0._ZN8pygpukit3ops2nn16tanh_bf16_kernelEPK13__nv_bfloat16PS2_m)
        /*0060*/ 	.short	0x0380
        /*0062*/ 	.short	0x0018


	//----- nvinfo : EIATTR_SW_WAR
	.align		4
.L_127:
        /*0064*/ 	.byte	0x04, 0x36
        /*0066*/ 	.short	(.L_129 - .L_128)
.L_128:
        /*0068*/ 	.word	0x00000008
.L_129:


//--------------------- .nv.info._ZN8pygpukit3ops2nn15tanh_f16_kernelEPK6__halfPS2_m --------------------------
	.section	.nv.info._ZN8pygpukit3ops2nn15tanh_f16_kernelEPK6__halfPS2_m,"",@"SHT_CUDA_INFO"
	.sectionflags	@""
	.align	4


	//----- nvinfo : EIATTR_CUDA_API_VERSION
	.align		4
        /*0000*/ 	.byte	0x04, 0x37
        /*0002*/ 	.short	(.L_131 - .L_130)
.L_130:
        /*0004*/ 	.word	0x00000082


	//----- nvinfo : EIATTR_KPARAM_INFO
	.align		4
.L_131:
        /*0008*/ 	.byte	0x04, 0x17
        /*000a*/ 	.short	(.L_133 - .L_132)
.L_132:
        /*000c*/ 	.word	0x00000000
        /*0010*/ 	.short	0x0002
        /*0012*/ 	.short	0x0010
        /*0014*/ 	.byte	0x00, 0xf0, 0x21, 0x00


	//----- nvinfo : EIATTR_KPARAM_INFO
	.align		4
.L_133:
        /*0018*/ 	.byte	0x04, 0x17
        /*001a*/ 	.short	(.L_135 - .L_134)
.L_134:
        /*001c*/ 	.word	0x00000000
        /*0020*/ 	.short	0x0001
        /*0022*/ 	.short	0x0008
        /*0024*/ 	.byte	0x00, 0xf5, 0x21, 0x00


	//----- nvinfo : EIATTR_KPARAM_INFO
	.align		4
.L_135:
        /*0028*/ 	.byte	0x04, 0x17
        /*002a*/ 	.short	(.L_137 - .L_136)
.L_136:
        /*002c*/ 	.word	0x00000000
        /*0030*/ 	.short	0x0000
        /*0032*/ 	.short	0x0000
        /*0034*/ 	.byte	0x00, 0xf5, 0x21, 0x00


	//----- nvinfo : EIATTR_SPARSE_MMA_MASK
	.align		4
.L_137:
        /*0038*/ 	.byte	0x03, 0x50
        /*003a*/ 	.short	0x0000


	//----- nvinfo : EIATTR_MAXREG_COUNT
	.align		4
        /*003c*/ 	.byte	0x03, 0x1b
        /*003e*/ 	.short	0x00ff


	//----- nvinfo : EIATTR_MERCURY_ISA_VERSION
	.align		4
        /*0040*/ 	.byte	0x03, 0x5f
        /*0042*/ 	.short	0x0101


	//----- nvinfo : EIATTR_VRC_CTA_INIT_COUNT
	.align		4
        /*0044*/ 	.byte	0x02, 0x4a
	.zero		1
	.zero		1


	//----- nvinfo : EIATTR_EXIT_INSTR_OFFSETS
	.align		4
        /*0048*/ 	.byte	0x04, 0x1c
        /*004a*/ 	.short	(.L_139 - .L_138)


	//   ....[0]....
.L_138:
        /*004c*/ 	.word	0x00000080


	//   ....[1]....
        /*0050*/ 	.word	0x00000260


	//----- nvinfo : EIATTR_CBANK_PARAM_SIZE
	.align		4
.L_139:
        /*0054*/ 	.byte	0x03, 0x19
        /*0056*/ 	.short	0x0018


	//----- nvinfo : EIATTR_PARAM_CBANK
	.align		4
        /*0058*/ 	.byte	0x04, 0x0a
        /*005a*/ 	.short	(.L_141 - .L_140)
	.align		4
.L_140:
        /*005c*/ 	.word	index@(.nv.constant0._ZN8pygpukit3ops2nn15tanh_f16_kernelEPK6__halfPS2_m)
        /*0060*/ 	.short	0x0380
        /*0062*/ 	.short	0x0018


	//----- nvinfo : EIATTR_SW_WAR
	.align		4
.L_141:
        /*0064*/ 	.byte	0x04, 0x36
        /*0066*/ 	.short	(.L_143 - .L_142)
.L_142:
        /*0068*/ 	.word	0x00000008
.L_143:


//--------------------- .nv.info._ZN8pygpukit3ops2nn15tanh_f32_kernelEPKfPfm --------------------------
	.section	.nv.info._ZN8pygpukit3ops2nn15tanh_f32_kernelEPKfPfm,"",@"SHT_CUDA_INFO"
	.sectionflags	@""
	.align	4


	//----- nvinfo : EIATTR_CUDA_API_VERSION
	.align		4
        /*0000*/ 	.byte	0x04, 0x37
        /*0002*/ 	.short	(.L_145 - .L_144)
.L_144:
        /*0004*/ 	.word	0x00000082


	//----- nvinfo : EIATTR_KPARAM_INFO
	.align		4
.L_145:
        /*0008*/ 	.byte	0x04, 0x17
        /*000a*/ 	.short	(.L_147 - .L_146)
.L_146:
        /*000c*/ 	.word	0x00000000
        /*0010*/ 	.short	0x0002
        /*0012*/ 	.short	0x0010
        /*0014*/ 	.byte	0x00, 0xf0, 0x21, 0x00


	//----- nvinfo : EIATTR_KPARAM_INFO
	.align		4
.L_147:
        /*0018*/ 	.byte	0x04, 0x17
        /*001a*/ 	.short	(.L_149 - .L_148)
.L_148:
        /*001c*/ 	.word	0x00000000
        /*0020*/ 	.short	0x0001
        /*0022*/ 	.short	0x0008
        /*0024*/ 	.byte	0x00, 0xf5, 0x21, 0x00


	//----- nvinfo : EIATTR_KPARAM_INFO
	.align		4
.L_149:
        /*0028*/ 	.byte	0x04, 0x17
        /*002a*/ 	.short	(.L_151 - .L_150)
.L_150:
        /*002c*/ 	.word	0x00000000
        /*0030*/ 	.short	0x0000
        /*0032*/ 	.short	0x0000
        /*0034*/ 	.byte	0x00, 0xf5, 0x21, 0x00


	//----- nvinfo : EIATTR_SPARSE_MMA_MASK
	.align		4
.L_151:
        /*0038*/ 	.byte	0x03, 0x50
        /*003a*/ 	.short	0x0000


	//----- nvinfo : EIATTR_MAXREG_COUNT
	.align		4
        /*003c*/ 	.byte	0x03, 0x1b
        /*003e*/ 	.short	0x00ff


	//----- nvinfo : EIATTR_MERCURY_ISA_VERSION
	.align		4
        /*0040*/ 	.byte	0x03, 0x5f
        /*0042*/ 	.short	0x0101


	//----- nvinfo : EIATTR_VRC_CTA_INIT_COUNT
	.align		4
        /*0044*/ 	.byte	0x02, 0x4a
	.zero		1
	.zero		1


	//----- nvinfo : EIATTR_EXIT_INSTR_OFFSETS
	.align		4
        /*0048*/ 	.byte	0x04, 0x1c
        /*004a*/ 	.short	(.L_153 - .L_152)


	//   ....[0]....
.L_152:
        /*004c*/ 	.word	0x00000080


	//   ....[1]....
        /*0050*/ 	.word	0x00000240


	//----- nvinfo : EIATTR_CBANK_PARAM_SIZE
	.align		4
.L_153:
        /*0054*/ 	.byte	0x03, 0x19
        /*0056*/ 	.short	0x0018


	//----- nvinfo : EIATTR_PARAM_CBANK
	.align		4
        /*0058*/ 	.byte	0x04, 0x0a
        /*005a*/ 	.short	(.L_155 - .L_154)
	.align		4
.L_154:
        /*005c*/ 	.word	index@(.nv.constant0._ZN8pygpukit3ops2nn15tanh_f32_kernelEPKfPfm)
        /*0060*/ 	.short	0x0380
        /*0062*/ 	.short	0x0018


	//----- nvinfo : EIATTR_SW_WAR
	.align		4
.L_155:
        /*0064*/ 	.byte	0x04, 0x36
        /*0066*/ 	.short	(.L_157 - .L_156)
.L_156:
        /*0068*/ 	.word	0x00000008
.L_157:


//--------------------- .nv.info._ZN8pygpukit3ops2nn19sigmoid_bf16_kernelEPK13__nv_bfloat16PS2_m --------------------------
	.section	.nv.info._ZN8pygpukit3ops2nn19sigmoid_bf16_kernelEPK13__nv_bfloat16PS2_m,"",@"SHT_CUDA_INFO"
	.sectionflags	@""
	.align	4


	//----- nvinfo : EIATTR_CUDA_API_VERSION
	.align		4
        /*0000*/ 	.byte	0x04, 0x37
        /*0002*/ 	.short	(.L_159 - .L_158)
.L_158:
        /*0004*/ 	.word	0x00000082


	//----- nvinfo : EIATTR_KPARAM_INFO
	.align		4
.L_159:
        /*0008*/ 	.byte	0x04, 0x17
        /*000a*/ 	.short	(.L_161 - .L_160)
.L_160:
        /*000c*/ 	.word	0x00000000
        /*0010*/ 	.short	0x0002
        /*0012*/ 	.short	0x0010
        /*0014*/ 	.byte	0x00, 0xf0, 0x21, 0x00


	//----- nvinfo : EIATTR_KPARAM_INFO
	.align		4
.L_161:
        /*0018*/ 	.byte	0x04, 0x17
        /*001a*/ 	.short	(.L_163 - .L_162)
.L_162:
        /*001c*/ 	.word	0x00000000
        /*0020*/ 	.short	0x0001
        /*0022*/ 	.short	0x0008
        /*0024*/ 	.byte	0x00, 0xf5, 0x21, 0x00


	//----- nvinfo : EIATTR_KPARAM_INFO
	.align		4
.L_163:
        /*0028*/ 	.byte	0x04, 0x17
        /*002a*/ 	.short	(.L_165 - .L_164)
.L_164:
        /*002c*/ 	.word	0x00000000
        /*0030*/ 	.short	0x0000
        /*0032*/ 	.short	0x0000
        /*0034*/ 	.byte	0x00, 0xf5, 0x21, 0x00


	//----- nvinfo : EIATTR_SPARSE_MMA_MASK
	.align		4
.L_165:
        /*0038*/ 	.byte	0x03, 0x50
        /*003a*/ 	.short	0x0000


	//----- nvinfo : EIATTR_MAXREG_COUNT
	.align		4
        /*003c*/ 	.byte	0x03, 0x1b
        /*003e*/ 	.short	0x00ff


	//----- nvinfo : EIATTR_MERCURY_ISA_VERSION
	.align		4
        /*0040*/ 	.byte	0x03, 0x5f
        /*0042*/ 	.short	0x0101


	//----- nvinfo : EIATTR_VRC_CTA_INIT_COUNT
	.align		4
        /*0044*/ 	.byte	0x02, 0x4a
	.zero		1
	.zero		1


	//----- nvinfo : EIATTR_EXIT_INSTR_OFFSETS
	.align		4
        /*0048*/ 	.byte	0x04, 0x1c
        /*004a*/ 	.short	(.L_167 - .L_166)


	//   ....[0]....
.L_166:
        /*004c*/ 	.word	0x00000080


	//   ....[1]....
        /*0050*/ 	.word	0x000002e0


	//----- nvinfo : EIATTR_CRS_STACK_SIZE
	.align		4
.L_167:
        /*0054*/ 	.byte	0x04, 0x1e
        /*0056*/ 	.short	(.L_169 - .L_168)
.L_168:
        /*0058*/ 	.word	0x00000000


	//----- nvinfo : EIATTR_CBANK_PARAM_SIZE
	.align		4
.L_169:
        /*005c*/ 	.byte	0x03, 0x19
        /*005e*/ 	.short	0x0018


	//----- nvinfo : EIATTR_PARAM_CBANK
	.align		4
        /*0060*/ 	.byte	0x04, 0x0a
        /*0062*/ 	.short	(.L_171 - .L_170)
	.align		4
.L_170:
        /*0064*/ 	.word	index@(.nv.constant0._ZN8pygpukit3ops2nn19sigmoid_bf16_kernelEPK13__nv_bfloat16PS2_m)
        /*0068*/ 	.short	0x0380
        /*006a*/ 	.short	0x0018


	//----- nvinfo : EIATTR_SW_WAR
	.align		4
.L_171:
        /*006c*/ 	.byte	0x04, 0x36
        /*006e*/ 	.short	(.L_173 - .L_172)
.L_172:
        /*0070*/ 	.word	0x00000008
.L_173:


//--------------------- .nv.info._ZN8pygpukit3ops2nn18sigmoid_f16_kernelEPK6__halfPS2_m --------------------------
	.section	.nv.info._ZN8pygpukit3ops2nn18sigmoid_f16_kernelEPK6__halfPS2_m,"",@"SHT_CUDA_INFO"
	.sectionflags	@""
	.align	4


	//----- nvinfo : EIATTR_CUDA_API_VERSION
	.align		4
        /*0000*/ 	.byte	0x04, 0x37
        /*0002*/ 	.short	(.L_175 - .L_174)
.L_174:
        /*0004*/ 	.word	0x00000082


	//----- nvinfo : EIATTR_KPARAM_INFO
	.align		4
.L_175:
        /*0008*/ 	.byte	0x04, 0x17
        /*000a*/ 	.short	(.L_177 - .L_176)
.L_176:
        /*000c*/ 	.word	0x00000000
        /*0010*/ 	.short	0x0002
        /*0012*/ 	.short	0x0010
        /*0014*/ 	.byte	0x00, 0xf0, 0x21, 0x00


	//----- nvinfo : EIATTR_KPARAM_INFO
	.align		4
.L_177:
        /*0018*/ 	.byte	0x04, 0x17
        /*001a*/ 	.short	(.L_179 - .L_178)
.L_178:
        /*001c*/ 	.word	0x00000000
        /*0020*/ 	.short	0x0001
        /*0022*/ 	.short	0x0008
        /*0024*/ 	.byte	0x00, 0xf5, 0x21, 0x00


	//----- nvinfo : EIATTR_KPARAM_INFO
	.align		4
.L_179:
        /*0028*/ 	.byte	0x04, 0x17
        /*002a*/ 	.short	(.L_181 - .L_180)
.L_180:
        /*002c*/ 	.word	0x00000000
        /*0030*/ 	.short	0x0000
        /*0032*/ 	.short	0x0000
        /*0034*/ 	.byte	0x00, 0xf5, 0x21, 0x00


	//----- nvinfo : EIATTR_SPARSE_MMA_MASK
	.align		4
.L_181:
        /*0038*/ 	.byte	0x03, 0x50
        /*003a*/ 	.short	0x0000


	//----- nvinfo : EIATTR_MAXREG_COUNT
	.align		4
        /*003c*/ 	.byte	0x03, 0x1b
        /*003e*/ 	.short	0x00ff


	//----- nvinfo : EIATTR_MERCURY_ISA_VERSION
	.align		4
        /*0040*/ 	.byte	0x03, 0x5f
        /*0042*/ 	.short	0x0101


	//----- nvinfo : EIATTR_VRC_CTA_INIT_COUNT
	.align		4
        /*0044*/ 	.byte	0x02, 0x4a
	.zero		1
	.zero		1


	//----- nvinfo : EIATTR_EXIT_INSTR_OFFSETS
	.align		4
        /*0048*/ 	.byte	0x04, 0x1c
        /*004a*/ 	.short	(.L_183 - .L_182)


	//   ....[0]....
.L_182:
        /*004c*/ 	.word	0x00000080


	//   ....[1]....
        /*0050*/ 	.word	0x000002e0


	//----- nvinfo : EIATTR_CRS_STACK_SIZE
	.align		4
.L_183:
        /*0054*/ 	.byte	0x04, 0x1e
        /*0056*/ 	.short	(.L_185 - .L_184)
.L_184:
        /*0058*/ 	.word	0x00000000


	//----- nvinfo : EIATTR_CBANK_PARAM_SIZE
	.align		4
.L_185:
        /*005c*/ 	.byte	0x03, 0x19
        /*005e*/ 	.short	0x0018


	//----- nvinfo : EIATTR_PARAM_CBANK
	.align		4
        /*0060*/ 	.byte	0x04, 0x0a
        /*0062*/ 	.short	(.L_187 - .L_186)
	.align		4
.L_186:
        /*0064*/ 	.word	index@(.nv.constant0._ZN8pygpukit3ops2nn18sigmoid_f16_kernelEPK6__halfPS2_m)
        /*0068*/ 	.short	0x0380
        /*006a*/ 	.short	0x0018


	//----- nvinfo : EIATTR_SW_WAR
	.align		4
.L_187:
        /*006c*/ 	.byte	0x04, 0x36
        /*006e*/ 	.short	(.L_189 - .L_188)
.L_188:
        /*0070*/ 	.word	0x00000008
.L_189:


//--------------------- .nv.info._ZN8pygpukit3ops2nn18sigmoid_f32_kernelEPKfPfm --------------------------
	.section	.nv.info._ZN8pygpukit3ops2nn18sigmoid_f32_kernelEPKfPfm,"",@"SHT_CUDA_INFO"
	.sectionflags	@""
	.align	4


	//----- nvinfo : EIATTR_CUDA_API_VERSION
	.align		4
        /*0000*/ 	.byte	0x04, 0x37
        /*0002*/ 	.short	(.L_191 - .L_190)
.L_190:
        /*0004*/ 	.word	0x00000082


	//----- nvinfo : EIATTR_KPARAM_INFO
	.align		4
.L_191:
        /*0008*/ 	.byte	0x04, 0x17
        /*000a*/ 	.short	(.L_193 - .L_192)
.L_192:
        /*000c*/ 	.word	0x00000000
        /*0010*/ 	.short	0x0002
        /*0012*/ 	.short	0x0010
        /*0014*/ 	.byte	0x00, 0xf0, 0x21, 0x00


	//----- nvinfo : EIATTR_KPARAM_INFO
	.align		4
.L_193:
        /*0018*/ 	.byte	0x04, 0x17
        /*001a*/ 	.short	(.L_195 - .L_194)
.L_194:
        /*001c*/ 	.word	0x00000000
        /*0020*/ 	.short	0x0001
        /*0022*/ 	.short	0x0008
        /*0024*/ 	.byte	0x00, 0xf5, 0x21, 0x00


	//----- nvinfo : EIATTR_KPARAM_INFO
	.align		4
.L_195:
        /*0028*/ 	.byte	0x04, 0x17
        /*002a*/ 	.short	(.L_197 - .L_196)
.L_196:
        /*002c*/ 	.word	0x00000000
        /*0030*/ 	.short	0x0000
        /*0032*/ 	.short	0x0000
        /*0034*/ 	.byte	0x00, 0xf5, 0x21, 0x00


	//----- nvinfo : EIATTR_SPARSE_MMA_MASK
	.align		4
.L_197:
        /*0038*/ 	.byte	0x03, 0x50
        /*003a*/ 	.short	0x0000


	//----- nvinfo : EIATTR_MAXREG_COUNT
	.align		4
        /*003c*/ 	.byte	0x03, 0x1b
        /*003e*/ 	.short	0x00ff


	//----- nvinfo : EIATTR_MERCURY_ISA_VERSION
	.align		4
        /*0040*/ 	.byte	0x03, 0x5f
        /*0042*/ 	.short	0x0101


	//----- nvinfo : EIATTR_VRC_CTA_INIT_COUNT
	.align		4
        /*0044*/ 	.byte	0x02, 0x4a
	.zero		1
	.zero		1


	//----- nvinfo : EIATTR_EXIT_INSTR_OFFSETS
	.align		4
        /*0048*/ 	.byte	0x04, 0x1c
        /*004a*/ 	.short	(.L_199 - .L_198)


	//   ....[0]....
.L_198:
        /*004c*/ 	.word	0x00000080


	//   ....[1]....
        /*0050*/ 	.word	0x000002c0


	//----- nvinfo : EIATTR_CRS_STACK_SIZE
	.align		4
.L_199:
        /*0054*/ 	.byte	0x04, 0x1e
        /*0056*/ 	.short	(.L_201 - .L_200)
.L_200:
        /*0058*/ 	.word	0x00000000


	//----- nvinfo : EIATTR_CBANK_PARAM_SIZE
	.align		4
.L_201:
        /*005c*/ 	.byte	0x03, 0x19
        /*005e*/ 	.short	0x0018


	//----- nvinfo : EIATTR_PARAM_CBANK
	.align		4
        /*0060*/ 	.byte	0x04, 0x0a
        /*0062*/ 	.short	(.L_203 - .L_202)
	.align		4
.L_202:
        /*0064*/ 	.word	index@(.nv.constant0._ZN8pygpukit3ops2nn18sigmoid_f32_kernelEPKfPfm)
        /*0068*/ 	.short	0x0380
        /*006a*/ 	.short	0x0018


	//----- nvinfo : EIATTR_SW_WAR
	.align		4
.L_203:
        /*006c*/ 	.byte	0x04, 0x36
        /*006e*/ 	.short	(.L_205 - .L_204)
.L_204:
        /*0070*/ 	.word	0x00000008
.L_205:


//--------------------- .nv.info._ZN8pygpukit3ops2nn16relu_bf16_kernelEPK13__nv_bfloat16PS2_m --------------------------
	.section	.nv.info._ZN8pygpukit3ops2nn16relu_bf16_kernelEPK13__nv_bfloat16PS2_m,"",@"SHT_CUDA_INFO"
	.sectionflags	@""
	.align	4


	//----- nvinfo : EIATTR_CUDA_API_VERSION
	.align		4
        /*0000*/ 	.byte	0x04, 0x37
        /*0002*/ 	.short	(.L_207 - .L_206)
.L_206:
        /*0004*/ 	.word	0x00000082


	//----- nvinfo : EIATTR_KPARAM_INFO
	.align		4
.L_207:
        /*0008*/ 	.byte	0x04, 0x17
        /*000a*/ 	.short	(.L_209 - .L_208)
.L_208:
        /*000c*/ 	.word	0x00000000
        /*0010*/ 	.short	0x0002
        /*0012*/ 	.short	0x0010
        /*0014*/ 	.byte	0x00, 0xf0, 0x21, 0x00


	//----- nvinfo : EIATTR_KPARAM_INFO
	.align		4
.L_209:
        /*0018*/ 	.byte	0x04, 0x17
        /*001a*/ 	.short	(.L_211 - .L_210)
.L_210:
        /*001c*/ 	.word	0x00000000
        /*0020*/ 	.short	0x0001
        /*0022*/ 	.short	0x0008
        /*0024*/ 	.byte	0x00, 0xf5, 0x21, 0x00


	//----- nvinfo : EIATTR_KPARAM_INFO
	.align		4
.L_211:
        /*0028*/ 	.byte	0x04, 0x17
        /*002a*/ 	.short	(.L_213 - .L_212)
.L_212:
        /*002c*/ 	.word	0x00000000
        /*0030*/ 	.short	0x0000
        /*0032*/ 	.short	0x0000
        /*0034*/ 	.byte	0x00, 0xf5, 0x21, 0x00


	//----- nvinfo : EIATTR_SPARSE_MMA_MASK
	.align		4
.L_213:
        /*0038*/ 	.byte	0x03, 0x50
        /*003a*/ 	.short	0x0000


	//----- nvinfo : EIATTR_MAXREG_COUNT
	.align		4
        /*003c*/ 	.byte	0x03, 0x1b
        /*003e*/ 	.short	0x00ff


	//----- nvinfo : EIATTR_MERCURY_ISA_VERSION
	.align		4
        /*0040*/ 	.byte	0x03, 0x5f
        /*0042*/ 	.short	0x0101


	//----- nvinfo : EIATTR_VRC_CTA_INIT_COUNT
	.align		4
        /*0044*/ 	.byte	0x02, 0x4a
	.zero		1
	.zero		1


	//----- nvinfo : EIATTR_EXIT_INSTR_OFFSETS
	.align		4
        /*0048*/ 	.byte	0x04, 0x1c
        /*004a*/ 	.short	(.L_215 - .L_214)


	//   ....[0]....
.L_214:
        /*004c*/ 	.word	0x00000080


	//   ....[1]....
        /*0050*/ 	.word	0x00000160


	//----- nvinfo : EIATTR_CBANK_PARAM_SIZE
	.align		4
.L_215:
        /*0054*/ 	.byte	0x03, 0x19
        /*0056*/ 	.short	0x0018


	//----- nvinfo : EIATTR_PARAM_CBANK
	.align		4
        /*0058*/ 	.byte	0x04, 0x0a
        /*005a*/ 	.short	(.L_217 - .L_216)
	.align		4
.L_216:
        /*005c*/ 	.word	index@(.nv.constant0._ZN8pygpukit3ops2nn16relu_bf16_kernelEPK13__nv_bfloat16PS2_m)
        /*0060*/ 	.short	0x0380
        /*0062*/ 	.short	0x0018


	//----- nvinfo : EIATTR_SW_WAR
	.align		4
.L_217:
        /*0064*/ 	.byte	0x04, 0x36
        /*0066*/ 	.short	(.L_219 - .L_218)
.L_218:
        /*0068*/ 	.word	0x00000008
.L_219:


//--------------------- .nv.info._ZN8pygpukit3ops2nn15relu_f16_kernelEPK6__halfPS2_m --------------------------
	.section	.nv.info._ZN8pygpukit3ops2nn15relu_f16_kernelEPK6__halfPS2_m,"",@"SHT_CUDA_INFO"
	.sectionflags	@""
	.align	4


	//----- nvinfo : EIATTR_CUDA_API_VERSION
	.align		4
        /*0000*/ 	.byte	0x04, 0x37
        /*0002*/ 	.short	(.L_221 - .L_220)
.L_220:
        /*0004*/ 	.word	0x00000082


	//----- nvinfo : EIATTR_KPARAM_INFO
	.align		4
.L_221:
        /*0008*/ 	.byte	0x04, 0x17
        /*000a*/ 	.short	(.L_223 - .L_222)
.L_222:
        /*000c*/ 	.word	0x00000000
        /*0010*/ 	.short	0x0002
        /*0012*/ 	.short	0x0010
        /*0014*/ 	.byte	0x00, 0xf0, 0x21, 0x00


	//----- nvinfo : EIATTR_KPARAM_INFO
	.align		4
.L_223:
        /*0018*/ 	.byte	0x04, 0x17
        /*001a*/ 	.short	(.L_225 - .L_224)
.L_224:
        /*001c*/ 	.word	0x00000000
        /*0020*/ 	.short	0x0001
        /*0022*/ 	.short	0x0008
        /*0024*/ 	.byte	0x00, 0xf5, 0x21, 0x00


	//----- nvinfo : EIATTR_KPARAM_INFO
	.align		4
.L_225:
        /*0028*/ 	.byte	0x04, 0x17
        /*002a*/ 	.short	(.L_227 - .L_226)
.L_226:
        /*002c*/ 	.word	0x00000000
        /*0030*/ 	.short	0x0000
        /*0032*/ 	.short	0x0000
        /*0034*/ 	.byte	0x00, 0xf5, 0x21, 0x00


	//----- nvinfo : EIATTR_SPARSE_MMA_MASK
	.align		4
.L_227:
        /*0038*/ 	.byte	0x03, 0x50
        /*003a*/ 	.short	0x0000


	//----- nvinfo : EIATTR_MAXREG_COUNT
	.align		4
        /*003c*/ 	.byte	0x03, 0x1b
        /*003e*/ 	.short	0x00ff


	//----- nvinfo : EIATTR_MERCURY_ISA_VERSION
	.align		4
        /*0040*/ 	.byte	0x03, 0x5f
        /*0042*/ 	.short	0x0101


	//----- nvinfo : EIATTR_VRC_CTA_INIT_COUNT
	.align		4
        /*0044*/ 	.byte	0x02, 0x4a
	.zero		1
	.zero		1


	//----- nvinfo : EIATTR_EXIT_INSTR_OFFSETS
	.align		4
        /*0048*/ 	.byte	0x04, 0x1c
        /*004a*/ 	.short	(.L_229 - .L_228)


	//   ....[0]....
.L_228:
        /*004c*/ 	.word	0x00000080


	//   ....[1]....
        /*0050*/ 	.word	0x00000160


	//----- nvinfo : EIATTR_CBANK_PARAM_SIZE
	.align		4
.L_229:
        /*0054*/ 	.byte	0x03, 0x19
        /*0056*/ 	.short	0x0018


	//----- nvinfo : EIATTR_PARAM_CBANK
	.align		4
        /*0058*/ 	.byte	0x04, 0x0a
        /*005a*/ 	.short	(.L_231 - .L_230)
	.align		4
.L_230:
        /*005c*/ 	.word	index@(.nv.constant0._ZN8pygpukit3ops2nn15relu_f16_kernelEPK6__halfPS2_m)
        /*0060*/ 	.short	0x0380
        /*0062*/ 	.short	0x0018


	//----- nvinfo : EIATTR_SW_WAR
	.align		4
.L_231:
        /*0064*/ 	.byte	0x04, 0x36
        /*0066*/ 	.short	(.L_233 - .L_232)
.L_232:
        /*0068*/ 	.word	0x00000008
.L_233:


//--------------------- .nv.info._ZN8pygpukit3ops2nn15relu_f32_kernelEPKfPfm --------------------------
	.section	.nv.info._ZN8pygpukit3ops2nn15relu_f32_kernelEPKfPfm,"",@"SHT_CUDA_INFO"
	.sectionflags	@""
	.align	4


	//----- nvinfo : EIATTR_CUDA_API_VERSION
	.align		4
        /*0000*/ 	.byte	0x04, 0x37
        /*0002*/ 	.short	(.L_235 - .L_234)
.L_234:
        /*0004*/ 	.word	0x00000082


	//----- nvinfo : EIATTR_KPARAM_INFO
	.align		4
.L_235:
        /*0008*/ 	.byte	0x04, 0x17
        /*000a*/ 	.short	(.L_237 - .L_236)
.L_236:
        /*000c*/ 	.word	0x00000000
        /*0010*/ 	.short	0x0002
        /*0012*/ 	.short	0x0010
        /*0014*/ 	.byte	0x00, 0xf0, 0x21, 0x00


	//----- nvinfo : EIATTR_KPARAM_INFO
	.align		4
.L_237:
        /*0018*/ 	.byte	0x04, 0x17
        /*001a*/ 	.short	(.L_239 - .L_238)
.L_238:
        /*001c*/ 	.word	0x00000000
        /*0020*/ 	.short	0x0001
        /*0022*/ 	.short	0x0008
        /*0024*/ 	.byte	0x00, 0xf5, 0x21, 0x00


	//----- nvinfo : EIATTR_KPARAM_INFO
	.align		4
.L_239:
        /*0028*/ 	.byte	0x04, 0x17
        /*002a*/ 	.short	(.L_241 - .L_240)
.L_240:
        /*002c*/ 	.word	0x00000000
        /*0030*/ 	.short	0x0000
        /*0032*/ 	.short	0x0000
        /*0034*/ 	.byte	0x00, 0xf5, 0x21, 0x00


	//----- nvinfo : EIATTR_SPARSE_MMA_MASK
	.align		4
.L_241:
        /*0038*/ 	.byte	0x03, 0x50
        /*003a*/ 	.short	0x0000


	//----- nvinfo : EIATTR_MAXREG_COUNT
	.align		4
        /*003c*/ 	.byte	0x03, 0x1b
        /*003e*/ 	.short	0x00ff


	//----- nvinfo : EIATTR_MERCURY_ISA_VERSION
	.align		4
        /*0040*/ 	.byte	0x03, 0x5f
        /*0042*/ 	.short	0x0101


	//----- nvinfo : EIATTR_VRC_CTA_INIT_COUNT
	.align		4
        /*0044*/ 	.byte	0x02, 0x4a
	.zero		1
	.zero		1


	//----- nvinfo : EIATTR_EXIT_INSTR_OFFSETS
	.align		4
        /*0048*/ 	.byte	0x04, 0x1c
        /*004a*/ 	.short	(.L_243 - .L_242)


	//   ....[0]....
.L_242:
        /*004c*/ 	.word	0x00000080


	//   ....[1]....
        /*0050*/ 	.word	0x00000140


	//----- nvinfo : EIATTR_CBANK_PARAM_SIZE
	.align		4
.L_243:
        /*0054*/ 	.byte	0x03, 0x19
        /*0056*/ 	.short	0x0018


	//----- nvinfo : EIATTR_PARAM_CBANK
	.align		4
        /*0058*/ 	.byte	0x04, 0x0a
        /*005a*/ 	.short	(.L_245 - .L_244)
	.align		4
.L_244:
        /*005c*/ 	.word	index@(.nv.constant0._ZN8pygpukit3ops2nn15relu_f32_kernelEPKfPfm)
        /*0060*/ 	.short	0x0380
        /*0062*/ 	.short	0x0018


	//----- nvinfo : EIATTR_SW_WAR
	.align		4
.L_245:
        /*0064*/ 	.byte	0x04, 0x36
        /*0066*/ 	.short	(.L_247 - .L_246)
.L_246:
        /*0068*/ 	.word	0x00000008
.L_247:


//--------------------- .nv.info._ZN8pygpukit3ops2nn16silu_bf16_kernelEPK13__nv_bfloat16PS2_m --------------------------
	.section	.nv.info._ZN8pygpukit3ops2nn16silu_bf16_kernelEPK13__nv_bfloat16PS2_m,"",@"SHT_CUDA_INFO"
	.sectionflags	@""
	.align	4


	//----- nvinfo : EIATTR_CUDA_API_VERSION
	.align		4
        /*0000*/ 	.byte	0x04, 0x37
        /*0002*/ 	.short	(.L_249 - .L_248)
.L_248:
        /*0004*/ 	.word	0x00000082


	//----- nvinfo : EIATTR_KPARAM_INFO
	.align		4
.L_249:
        /*0008*/ 	.byte	0x04, 0x17
        /*000a*/ 	.short	(.L_251 - .L_250)
.L_250:
        /*000c*/ 	.word	0x00000000
        /*0010*/ 	.short	0x0002
        /*0012*/ 	.short	0x0010
        /*0014*/ 	.byte	0x00, 0xf0, 0x21, 0x00


	//----- nvinfo : EIATTR_KPARAM_INFO
	.align		4
.L_251:
        /*0018*/ 	.byte	0x04, 0x17
        /*001a*/ 	.short	(.L_253 - .L_252)
.L_252:
        /*001c*/ 	.word	0x00000000
        /*0020*/ 	.short	0x0001
        /*0022*/ 	.short	0x0008
        /*0024*/ 	.byte	0x00, 0xf5, 0x21, 0x00


	//----- nvinfo : EIATTR_KPARAM_INFO
	.align		4
.L_253:
        /*0028*/ 	.byte	0x04, 0x17
        /*002a*/ 	.short	(.L_255 - .L_254)
.L_254:
        /*002c*/ 	.word	0x00000000
        /*0030*/ 	.short	0x0000
        /*0032*/ 	.short	0x0000
        /*0034*/ 	.byte	0x00, 0xf5, 0x21, 0x00


	//----- nvinfo : EIATTR_SPARSE_MMA_MASK
	.align		4
.L_255:
        /*0038*/ 	.byte	0x03, 0x50
        /*003a*/ 	.short	0x0000


	//----- nvinfo : EIATTR_MAXREG_COUNT
	.align		4
        /*003c*/ 	.byte	0x03, 0x1b
        /*003e*/ 	.short	0x00ff


	//----- nvinfo : EIATTR_MERCURY_ISA_VERSION
	.align		4
        /*0040*/ 	.byte	0x03, 0x5f
        /*0042*/ 	.short	0x0101


	//----- nvinfo : EIATTR_VRC_CTA_INIT_COUNT
	.align		4
        /*0044*/ 	.byte	0x02, 0x4a
	.zero		1
	.zero		1


	//----- nvinfo : EIATTR_EXIT_INSTR_OFFSETS
	.align		4
        /*0048*/ 	.byte	0x04, 0x1c
        /*004a*/ 	.short	(.L_257 - .L_256)


	//   ....[0]....
.L_256:
        /*004c*/ 	.word	0x00000080


	//   ....[1]....
        /*0050*/ 	.word	0x000002d0


	//----- nvinfo : EIATTR_CRS_STACK_SIZE
	.align		4
.L_257:
        /*0054*/ 	.byte	0x04, 0x1e
        /*0056*/ 	.short	(.L_259 - .L_258)
.L_258:
        /*0058*/ 	.word	0x00000000


	//----- nvinfo : EIATTR_CBANK_PARAM_SIZE
	.align		4
.L_259:
        /*005c*/ 	.byte	0x03, 0x19
        /*005e*/ 	.short	0x0018


	//----- nvinfo : EIATTR_PARAM_CBANK
	.align		4
        /*0060*/ 	.byte	0x04, 0x0a
        /*0062*/ 	.short	(.L_261 - .L_260)
	.align		4
.L_260:
        /*0064*/ 	.word	index@(.nv.constant0._ZN8pygpukit3ops2nn16silu_bf16_kernelEPK13__nv_bfloat16PS2_m)
        /*0068*/ 	.short	0x0380
        /*006a*/ 	.short	0x0018


	//----- nvinfo : EIATTR_SW_WAR
	.align		4
.L_261:
        /*006c*/ 	.byte	0x04, 0x36
        /*006e*/ 	.short	(.L_263 - .L_262)
.L_262:
        /*0070*/ 	.word	0x00000008
.L_263:


//--------------------- .nv.info._ZN8pygpukit3ops2nn15silu_f16_kernelEPK6__halfPS2_m --------------------------
	.section	.nv.info._ZN8pygpukit3ops2nn15silu_f16_kernelEPK6__halfPS2_m,"",@"SHT_CUDA_INFO"
	.sectionflags	@""
	.align	4


	//----- nvinfo : EIATTR_CUDA_API_VERSION
	.align		4
        /*0000*/ 	.byte	0x04, 0x37
        /*0002*/ 	.short	(.L_265 - .L_264)
.L_264:
        /*0004*/ 	.word	0x00000082


	//----- nvinfo : EIATTR_KPARAM_INFO
	.align		4
.L_265:
        /*0008*/ 	.byte	0x04, 0x17
        /*000a*/ 	.short	(.L_267 - .L_266)
.L_266:
        /*000c*/ 	.word	0x00000000
        /*0010*/ 	.short	0x0002
        /*0012*/ 	.short	0x0010
        /*0014*/ 	.byte	0x00, 0xf0, 0x21, 0x00


	//----- nvinfo : EIATTR_KPARAM_INFO
	.align		4
.L_267:
        /*0018*/ 	.byte	0x04, 0x17
        /*001a*/ 	.short	(.L_269 - .L_268)
.L_268:
        /*001c*/ 	.word	0x00000000
        /*0020*/ 	.short	0x0001
        /*0022*/ 	.short	0x0008
        /*0024*/ 	.byte	0x00, 0xf5, 0x21, 0x00


	//----- nvinfo : EIATTR_KPARAM_INFO
	.align		4
.L_269:
        /*0028*/ 	.byte	0x04, 0x17
        /*002a*/ 	.short	(.L_271 - .L_270)
.L_270:
        /*002c*/ 	.word	0x00000000
        /*0030*/ 	.short	0x0000
        /*0032*/ 	.short	0x0000
        /*0034*/ 	.byte	0x00, 0xf5, 0x21, 0x00


	//----- nvinfo : EIATTR_SPARSE_MMA_MASK
	.align		4
.L_271:
        /*0038*/ 	.byte	0x03, 0x50
        /*003a*/ 	.short	0x0000


	//----- nvinfo : EIATTR_MAXREG_COUNT
	.align		4
        /*003c*/ 	.byte	0x03, 0x1b
        /*003e*/ 	.short	0x00ff


	//----- nvinfo : EIATTR_MERCURY_ISA_VERSION
	.align		4
        /*0040*/ 	.byte	0x03, 0x5f
        /*0042*/ 	.short	0x0101


	//----- nvinfo : EIATTR_VRC_CTA_INIT_COUNT
	.align		4
        /*0044*/ 	.byte	0x02, 0x4a
	.zero		1
	.zero		1


	//----- nvinfo : EIATTR_EXIT_INSTR_OFFSETS
	.align		4
        /*0048*/ 	.byte	0x04, 0x1c
        /*004a*/ 	.short	(.L_273 - .L_272)


	//   ....[0]....
.L_272:
        /*004c*/ 	.word	0x00000080


	//   ....[1]....
        /*0050*/ 	.word	0x000002d0


	//----- nvinfo : EIATTR_CRS_STACK_SIZE
	.align		4
.L_273:
        /*0054*/ 	.byte	0x04, 0x1e
        /*0056*/ 	.short	(.L_275 - .L_274)
.L_274:
        /*0058*/ 	.word	0x00000000


	//----- nvinfo : EIATTR_CBANK_PARAM_SIZE
	.align		4
.L_275:
        /*005c*/ 	.byte	0x03, 0x19
        /*005e*/ 	.short	0x0018


	//----- nvinfo : EIATTR_PARAM_CBANK
	.align		4
        /*0060*/ 	.byte	0x04, 0x0a
        /*0062*/ 	.short	(.L_277 - .L_276)
	.align		4
.L_276:
        /*0064*/ 	.word	index@(.nv.constant0._ZN8pygpukit3ops2nn15silu_f16_kernelEPK6__halfPS2_m)
        /*0068*/ 	.short	0x0380
        /*006a*/ 	.short	0x0018


	//----- nvinfo : EIATTR_SW_WAR
	.align		4
.L_277:
        /*006c*/ 	.byte	0x04, 0x36
        /*006e*/ 	.short	(.L_279 - .L_278)
.L_278:
        /*0070*/ 	.word	0x00000008
.L_279:


//--------------------- .nv.info._ZN8pygpukit3ops2nn15silu_f64_kernelEPKdPdm --------------------------
	.section	.nv.info._ZN8pygpukit3ops2nn15silu_f64_kernelEPKdPdm,"",@"SHT_CUDA_INFO"
	.sectionflags	@""
	.align	4


	//----- nvinfo : EIATTR_CUDA_API_VERSION
	.align		4
        /*0000*/ 	.byte	0x04, 0x37
        /*0002*/ 	.short	(.L_281 - .L_280)
.L_280:
        /*0004*/ 	.word	0x00000082


	//----- nvinfo : EIATTR_KPARAM_INFO
	.align		4
.L_281:
        /*0008*/ 	.byte	0x04, 0x17
        /*000a*/ 	.short	(.L_283 - .L_282)
.L_282:
        /*000c*/ 	.word	0x00000000
        /*0010*/ 	.short	0x0002
        /*0012*/ 	.short	0x0010
        /*0014*/ 	.byte	0x00, 0xf0, 0x21, 0x00


	//----- nvinfo : EIATTR_KPARAM_INFO
	.align		4
.L_283:
        /*0018*/ 	.byte	0x04, 0x17
        /*001a*/ 	.short	(.L_285 - .L_284)
.L_284:
        /*001c*/ 	.word	0x00000000
        /*0020*/ 	.short	0x0001
        /*0022*/ 	.short	0x0008
        /*0024*/ 	.byte	0x00, 0xf5, 0x21, 0x00


	//----- nvinfo : EIATTR_KPARAM_INFO
	.align		4
.L_285:
        /*0028*/ 	.byte	0x04, 0x17
        /*002a*/ 	.short	(.L_287 - .L_286)
.L_286:
        /*002c*/ 	.word	0x00000000
        /*0030*/ 	.short	0x0000
        /*0032*/ 	.short	0x0000
        /*0034*/ 	.byte	0x00, 0xf5, 0x21, 0x00


	//----- nvinfo : EIATTR_SPARSE_MMA_MASK
	.align		4
.L_287:
        /*0038*/ 	.byte	0x03, 0x50
        /*003a*/ 	.short	0x0000


	//----- nvinfo : EIATTR_MAXREG_COUNT
	.align		4
        /*003c*/ 	.byte	0x03, 0x1b
        /*003e*/ 	.short	0x00ff


	//----- nvinfo : EIATTR_MERCURY_ISA_VERSION
	.align		4
        /*0040*/ 	.byte	0x03, 0x5f
        /*0042*/ 	.short	0x0101


	//----- nvinfo : EIATTR_VRC_CTA_INIT_COUNT
	.align		4
        /*0044*/ 	.byte	0x02, 0x4a
	.zero		1
	.zero		1


	//----- nvinfo : EIATTR_EXIT_INSTR_OFFSETS
	.align		4
        /*0048*/ 	.byte	0x04, 0x1c
        /*004a*/ 	.short	(.L_289 - .L_288)


	//   ....[0]....
.L_288:
        /*004c*/ 	.word	0x00000080


	//   ....[1]....
        /*0050*/ 	.word	0x00000630


	//----- nvinfo : EIATTR_CRS_STACK_SIZE
	.align		4
.L_289:
        /*0054*/ 	.byte	0x04, 0x1e
        /*0056*/ 	.short	(.L_291 - .L_290)
.L_290:
        /*0058*/ 	.word	0x00000000


	//----- nvinfo : EIATTR_CBANK_PARAM_SIZE
	.align		4
.L_291:
        /*005c*/ 	.byte	0x03, 0x19
        /*005e*/ 	.short	0x0018


	//----- nvinfo : EIATTR_PARAM_CBANK
	.align		4
        /*0060*/ 	.byte	0x04, 0x0a
        /*0062*/ 	.short	(.L_293 - .L_292)
	.align		4
.L_292:
        /*0064*/ 	.word	index@(.nv.constant0._ZN8pygpukit3ops2nn15silu_f64_kernelEPKdPdm)
        /*0068*/ 	.short	0x0380
        /*006a*/ 	.short	0x0018


	//----- nvinfo : EIATTR_SW_WAR
	.align		4
.L_293:
        /*006c*/ 	.byte	0x04, 0x36
        /*006e*/ 	.short	(.L_295 - .L_294)
.L_294:
        /*0070*/ 	.word	0x00000008
.L_295:


//--------------------- .nv.info._ZN8pygpukit3ops2nn15silu_f32_kernelEPKfPfm --------------------------
	.section	.nv.info._ZN8pygpukit3ops2nn15silu_f32_kernelEPKfPfm,"",@"SHT_CUDA_INFO"
	.sectionflags	@""
	.align	4


	//----- nvinfo : EIATTR_CUDA_API_VERSION
	.align		4
        /*0000*/ 	.byte	0x04, 0x37
        /*0002*/ 	.short	(.L_297 - .L_296)
.L_296:
        /*0004*/ 	.word	0x00000082


	//----- nvinfo : EIATTR_KPARAM_INFO
	.align		4
.L_297:
        /*0008*/ 	.byte	0x04, 0x17
        /*000a*/ 	.short	(.L_299 - .L_298)
.L_298:
        /*000c*/ 	.word	0x00000000
        /*0010*/ 	.short	0x0002
        /*0012*/ 	.short	0x0010
        /*0014*/ 	.byte	0x00, 0xf0, 0x21, 0x00


	//----- nvinfo : EIATTR_KPARAM_INFO
	.align		4
.L_299:
        /*0018*/ 	.byte	0x04, 0x17
        /*001a*/ 	.short	(.L_301 - .L_300)
.L_300:
        /*001c*/ 	.word	0x00000000
        /*0020*/ 	.short	0x0001
        /*0022*/ 	.short	0x0008
        /*0024*/ 	.byte	0x00, 0xf5, 0x21, 0x00


	//----- nvinfo : EIATTR_KPARAM_INFO
	.align		4
.L_301:
        /*0028*/ 	.byte	0x04, 0x17
        /*002a*/ 	.short	(.L_303 - .L_302)
.L_302:
        /*002c*/ 	.word	0x00000000
        /*0030*/ 	.short	0x0000
        /*0032*/ 	.short	0x0000
        /*0034*/ 	.byte	0x00, 0xf5, 0x21, 0x00


	//----- nvinfo : EIATTR_SPARSE_MMA_MASK
	.align		4
.L_303:
        /*0038*/ 	.byte	0x03, 0x50
        /*003a*/ 	.short	0x0000


	//----- nvinfo : EIATTR_MAXREG_COUNT
	.align		4
        /*003c*/ 	.byte	0x03, 0x1b
        /*003e*/ 	.short	0x00ff


	//----- nvinfo : EIATTR_MERCURY_ISA_VERSION
	.align		4
        /*0040*/ 	.byte	0x03, 0x5f
        /*0042*/ 	.short	0x0101


	//----- nvinfo : EIATTR_VRC_CTA_INIT_COUNT
	.align		4
        /*0044*/ 	.byte	0x02, 0x4a
	.zero		1
	.zero		1


	//----- nvinfo : EIATTR_EXIT_INSTR_OFFSETS
	.align		4
        /*0048*/ 	.byte	0x04, 0x1c
        /*004a*/ 	.short	(.L_305 - .L_304)


	//   ....[0]....
.L_304:
        /*004c*/ 	.word	0x00000080


	//   ....[1]....
        /*0050*/ 	.word	0x000002b0


	//----- nvinfo : EIATTR_CRS_STACK_SIZE
	.align		4
.L_305:
        /*0054*/ 	.byte	0x04, 0x1e
        /*0056*/ 	.short	(.L_307 - .L_306)
.L_306:
        /*0058*/ 	.word	0x00000000


	//----- nvinfo : EIATTR_CBANK_PARAM_SIZE
	.align		4
.L_307:
        /*005c*/ 	.byte	0x03, 0x19
        /*005e*/ 	.short	0x0018


	//----- nvinfo : EIATTR_PARAM_CBANK
	.align		4
        /*0060*/ 	.byte	0x04, 0x0a
        /*0062*/ 	.short	(.L_309 - .L_308)
	.align		4
.L_308:
        /*0064*/ 	.word	index@(.nv.constant0._ZN8pygpukit3ops2nn15silu_f32_kernelEPKfPfm)
        /*0068*/ 	.short	0x0380
        /*006a*/ 	.short	0x0018


	//----- nvinfo : EIATTR_SW_WAR
	.align		4
.L_309:
        /*006c*/ 	.byte	0x04, 0x36
        /*006e*/ 	.short	(.L_311 - .L_310)
.L_310:
        /*0070*/ 	.word	0x00000008
.L_311:


//--------------------- .nv.info._ZN8pygpukit3ops2nn16gelu_bf16_kernelEPK13__nv_bfloat16PS2_m --------------------------
	.section	.nv.info._ZN8pygpukit3ops2nn16gelu_bf16_kernelEPK13__nv_bfloat16PS2_m,"",@"SHT_CUDA_INFO"
	.sectionflags	@""
	.align	4


	//----- nvinfo : EIATTR_CUDA_API_VERSION
	.align		4
        /*0000*/ 	.byte	0x04, 0x37
        /*0002*/ 	.short	(.L_313 - .L_312)
.L_312:
        /*0004*/ 	.word	0x00000082


	//----- nvinfo : EIATTR_KPARAM_INFO
	.align		4
.L_313:
        /*0008*/ 	.byte	0x04, 0x17
        /*000a*/ 	.short	(.L_315 - .L_314)
.L_314:
        /*000c*/ 	.word	0x00000000
        /*0010*/ 	.short	0x0002
        /*0012*/ 	.short	0x0010
        /*0014*/ 	.byte	0x00, 0xf0, 0x21, 0x00


	//----- nvinfo : EIATTR_KPARAM_INFO
	.align		4
.L_315:
        /*0018*/ 	.byte	0x04, 0x17
        /*001a*/ 	.short	(.L_317 - .L_316)
.L_316:
        /*001c*/ 	.word	0x00000000
        /*0020*/ 	.short	0x0001
        /*0022*/ 	.short	0x0008
        /*0024*/ 	.byte	0x00, 0xf5, 0x21, 0x00


	//----- nvinfo : EIATTR_KPARAM_INFO
	.align		4
.L_317:
        /*0028*/ 	.byte	0x04, 0x17
        /*002a*/ 	.short	(.L_319 - .L_318)
.L_318:
        /*002c*/ 	.word	0x00000000
        /*0030*/ 	.short	0x0000
        /*0032*/ 	.short	0x0000
        /*0034*/ 	.byte	0x00, 0xf5, 0x21, 0x00


	//----- nvinfo : EIATTR_SPARSE_MMA_MASK
	.align		4
.L_319:
        /*0038*/ 	.byte	0x03, 0x50
        /*003a*/ 	.short	0x0000


	//----- nvinfo : EIATTR_MAXREG_COUNT
	.align		4
        /*003c*/ 	.byte	0x03, 0x1b
        /*003e*/ 	.short	0x00ff


	//----- nvinfo : EIATTR_MERCURY_ISA_VERSION
	.align		4
        /*0040*/ 	.byte	0x03, 0x5f
        /*0042*/ 	.short	0x0101


	//----- nvinfo : EIATTR_VRC_CTA_INIT_COUNT
	.align		4
        /*0044*/ 	.byte	0x02, 0x4a
	.zero		1
	.zero		1


	//----- nvinfo : EIATTR_EXIT_INSTR_OFFSETS
	.align		4
        /*0048*/ 	.byte	0x04, 0x1c
        /*004a*/ 	.short	(.L_321 - .L_320)


	//   ....[0]....
.L_320:
        /*004c*/ 	.word	0x00000080


	//   ....[1]....
        /*0050*/ 	.word	0x000002d0


	//----- nvinfo : EIATTR_CBANK_PARAM_SIZE
	.align		4
.L_321:
        /*0054*/ 	.byte	0x03, 0x19
        /*0056*/ 	.short	0x0018


	//----- nvinfo : EIATTR_PARAM_CBANK
	.align		4
        /*0058*/ 	.byte	0x04, 0x0a
        /*005a*/ 	.short	(.L_323 - .L_322)
	.align		4
.L_322:
        /*005c*/ 	.word	index@(.nv.constant0._ZN8pygpukit3ops2nn16gelu_bf16_kernelEPK13__nv_bfloat16PS2_m)
        /*0060*/ 	.short	0x0380
        /*0062*/ 	.short	0x0018


	//----- nvinfo : EIATTR_SW_WAR
	.align		4
.L_323:
        /*0064*/ 	.byte	0x04, 0x36
        /*0066*/ 	.short	(.L_325 - .L_324)
.L_324:
        /*0068*/ 	.word	0x00000008
.L_325:


//--------------------- .nv.info._ZN8pygpukit3ops2nn15gelu_f16_kernelEPK6__halfPS2_m --------------------------
	.section	.nv.info._ZN8pygpukit3ops2nn15gelu_f16_kernelEPK6__halfPS2_m,"",@"SHT_CUDA_INFO"
	.sectionflags	@""
	.align	4


	//----- nvinfo : EIATTR_CUDA_API_VERSION
	.align		4
        /*0000*/ 	.byte	0x04, 0x37
        /*0002*/ 	.short	(.L_327 - .L_326)
.L_326:
        /*0004*/ 	.word	0x00000082


	//----- nvinfo : EIATTR_KPARAM_INFO
	.align		4
.L_327:
        /*0008*/ 	.byte	0x04, 0x17
        /*000a*/ 	.short	(.L_329 - .L_328)
.L_328:
        /*000c*/ 	.word	0x00000000
        /*0010*/ 	.short	0x0002
        /*0012*/ 	.short	0x0010
        /*0014*/ 	.byte	0x00, 0xf0, 0x21, 0x00


	//----- nvinfo : EIATTR_KPARAM_INFO
	.align		4
.L_329:
        /*0018*/ 	.byte	0x04, 0x17
        /*001a*/ 	.short	(.L_331 - .L_330)
.L_330:
        /*001c*/ 	.word	0x00000000
        /*0020*/ 	.short	0x0001
        /*0022*/ 	.short	0x0008
        /*0024*/ 	.byte	0x00, 0xf5, 0x21, 0x00


	//----- nvinfo : EIATTR_KPARAM_INFO
	.align		4
.L_331:
        /*0028*/ 	.byte	0x04, 0x17
        /*002a*/ 	.short	(.L_333 - .L_332)
.L_332:
        /*002c*/ 	.word	0x00000000
        /*0030*/ 	.short	0x0000
        /*0032*/ 	.short	0x0000
        /*0034*/ 	.byte	0x00, 0xf5, 0x21, 0x00


	//----- nvinfo : EIATTR_SPARSE_MMA_MASK
	.align		4
.L_333:
        /*0038*/ 	.byte	0x03, 0x50
        /*003a*/ 	.short	0x0000


	//----- nvinfo : EIATTR_MAXREG_COUNT
	.align		4
        /*003c*/ 	.byte	0x03, 0x1b
        /*003e*/ 	.short	0x00ff


	//----- nvinfo : EIATTR_MERCURY_ISA_VERSION
	.align		4
        /*0040*/ 	.byte	0x03, 0x5f
        /*0042*/ 	.short	0x0101


	//----- nvinfo : EIATTR_VRC_CTA_INIT_COUNT
	.align		4
        /*0044*/ 	.byte	0x02, 0x4a
	.zero		1
	.zero		1


	//----- nvinfo : EIATTR_EXIT_INSTR_OFFSETS
	.align		4
        /*0048*/ 	.byte	0x04, 0x1c
        /*004a*/ 	.short	(.L_335 - .L_334)


	//   ....[0]....
.L_334:
        /*004c*/ 	.word	0x00000080


	//   ....[1]....
        /*0050*/ 	.word	0x000002d0


	//----- nvinfo : EIATTR_CBANK_PARAM_SIZE
	.align		4
.L_335:
        /*0054*/ 	.byte	0x03, 0x19
        /*0056*/ 	.short	0x0018


	//----- nvinfo : EIATTR_PARAM_CBANK
	.align		4
        /*0058*/ 	.byte	0x04, 0x0a
        /*005a*/ 	.short	(.L_337 - .L_336)
	.align		4
.L_336:
        /*005c*/ 	.word	index@(.nv.constant0._ZN8pygpukit3ops2nn15gelu_f16_kernelEPK6__halfPS2_m)
        /*0060*/ 	.short	0x0380
        /*0062*/ 	.short	0x0018


	//----- nvinfo : EIATTR_SW_WAR
	.align		4
.L_337:
        /*0064*/ 	.byte	0x04, 0x36
        /*0066*/ 	.short	(.L_339 - .L_338)
.L_338:
        /*0068*/ 	.word	0x00000008
.L_339:


//--------------------- .nv.info._ZN8pygpukit3ops2nn15gelu_f64_kernelEPKdPdm --------------------------
	.section	.nv.info._ZN8pygpukit3ops2nn15gelu_f64_kernelEPKdPdm,"",@"SHT_CUDA_INFO"
	.sectionflags	@""
	.align	4


	//----- nvinfo : EIATTR_CUDA_API_VERSION
	.align		4
        /*0000*/ 	.byte	0x04, 0x37
        /*0002*/ 	.short	(.L_341 - .L_340)
.L_340:
        /*0004*/ 	.word	0x00000082


	//----- nvinfo : EIATTR_KPARAM_INFO
	.align		4
.L_341:
        /*0008*/ 	.byte	0x04, 0x17
        /*000a*/ 	.short	(.L_343 - .L_342)
.L_342:
        /*000c*/ 	.word	0x00000000
        /*0010*/ 	.short	0x0002
        /*0012*/ 	.short	0x0010
        /*0014*/ 	.byte	0x00, 0xf0, 0x21, 0x00


	//----- nvinfo : EIATTR_KPARAM_INFO
	.align		4
.L_343:
        /*0018*/ 	.byte	0x04, 0x17
        /*001a*/ 	.short	(.L_345 - .L_344)
.L_344:
        /*001c*/ 	.word	0x00000000
        /*0020*/ 	.short	0x0001
        /*0022*/ 	.short	0x0008
        /*0024*/ 	.byte	0x00, 0xf5, 0x21, 0x00


	//----- nvinfo : EIATTR_KPARAM_INFO
	.align		4
.L_345:
        /*0028*/ 	.byte	0x04, 0x17
        /*002a*/ 	.short	(.L_347 - .L_346)
.L_346:
        /*002c*/ 	.word	0x00000000
        /*0030*/ 	.short	0x0000
        /*0032*/ 	.short	0x0000
        /*0034*/ 	.byte	0x00, 0xf5, 0x21, 0x00


	//----- nvinfo : EIATTR_SPARSE_MMA_MASK
	.align		4
.L_347:
        /*0038*/ 	.byte	0x03, 0x50
        /*003a*/ 	.short	0x0000


	//----- nvinfo : EIATTR_MAXREG_COUNT
	.align		4
        /*003c*/ 	.byte	0x03, 0x1b
        /*003e*/ 	.short	0x00ff


	//----- nvinfo : EIATTR_MERCURY_ISA_VERSION
	.align		4
        /*0040*/ 	.byte	0x03, 0x5f
        /*0042*/ 	.short	0x0101


	//----- nvinfo : EIATTR_VRC_CTA_INIT_COUNT
	.align		4
        /*0044*/ 	.byte	0x02, 0x4a
	.zero		1
	.zero		1


	//----- nvinfo : EIATTR_EXIT_INSTR_OFFSETS
	.align		4
        /*0048*/ 	.byte	0x04, 0x1c
        /*004a*/ 	.short	(.L_349 - .L_348)


	//   ....[0]....
.L_348:
        /*004c*/ 	.word	0x00000080


	//   ....[1]....
        /*0050*/ 	.word	0x00000830


	//----- nvinfo : EIATTR_CRS_STACK_SIZE
	.align		4
.L_349:
        /*0054*/ 	.byte	0x04, 0x1e
        /*0056*/ 	.short	(.L_351 - .L_350)
.L_350:
        /*0058*/ 	.word	0x00000000


	//----- nvinfo : EIATTR_CBANK_PARAM_SIZE
	.align		4
.L_351:
        /*005c*/ 	.byte	0x03, 0x19
        /*005e*/ 	.short	0x0018


	//----- nvinfo : EIATTR_PARAM_CBANK
	.align		4
        /*0060*/ 	.byte	0x04, 0x0a
        /*0062*/ 	.short	(.L_353 - .L_352)
	.align		4
.L_352:
        /*0064*/ 	.word	index@(.nv.constant0._ZN8pygpukit3ops2nn15gelu_f64_kernelEPKdPdm)
        /*0068*/ 	.short	0x0380
        /*006a*/ 	.short	0x0018


	//----- nvinfo : EIATTR_SW_WAR
	.align		4
.L_353:
        /*006c*/ 	.byte	0x04, 0x36
        /*006e*/ 	.short	(.L_355 - .L_354)
.L_354:
        /*0070*/ 	.word	0x00000008
.L_355:


//--------------------- .nv.info._ZN8pygpukit3ops2nn15gelu_f32_kernelEPKfPfm --------------------------
	.section	.nv.info._ZN8pygpukit3ops2nn15gelu_f32_kernelEPKfPfm,"",@"SHT_CUDA_INFO"
	.sectionflags	@""
	.align	4


	//----- nvinfo : EIATTR_CUDA_API_VERSION
	.align		4
        /*0000*/ 	.byte	0x04, 0x37
        /*0002*/ 	.short	(.L_357 - .L_356)
.L_356:
        /*0004*/ 	.word	0x00000082


	//----- nvinfo : EIATTR_KPARAM_INFO
	.align		4
.L_357:
        /*0008*/ 	.byte	0x04, 0x17
        /*000a*/ 	.short	(.L_359 - .L_358)
.L_358:
        /*000c*/ 	.word	0x00000000
        /*0010*/ 	.short	0x0002
        /*0012*/ 	.short	0x0010
        /*0014*/ 	.byte	0x00, 0xf0, 0x21, 0x00


	//----- nvinfo : EIATTR_KPARAM_INFO
	.align		4
.L_359:
        /*0018*/ 	.byte	0x04, 0x17
        /*001a*/ 	.short	(.L_361 - .L_360)
.L_360:
        /*001c*/ 	.word	0x00000000
        /*0020*/ 	.short	0x0001
        /*0022*/ 	.short	0x0008
        /*0024*/ 	.byte	0x00, 0xf5, 0x21, 0x00


	//----- nvinfo : EIATTR_KPARAM_INFO
	.align		4
.L_361:
        /*0028*/ 	.byte	0x04, 0x17
        /*002a*/ 	.short	(.L_363 - .L_362)
.L_362:
        /*002c*/ 	.word	0x00000000
        /*0030*/ 	.short	0x0000
        /*0032*/ 	.short	0x0000
        /*0034*/ 	.byte	0x00, 0xf5, 0x21, 0x00


	//----- nvinfo : EIATTR_SPARSE_MMA_MASK
	.align		4
.L_363:
        /*0038*/ 	.byte	0x03, 0x50
        /*003a*/ 	.short	0x0000


	//----- nvinfo : EIATTR_MAXREG_COUNT
	.align		4
        /*003c*/ 	.byte	0x03, 0x1b
        /*003e*/ 	.short	0x00ff


	//----- nvinfo : EIATTR_MERCURY_ISA_VERSION
	.align		4
        /*0040*/ 	.byte	0x03, 0x5f
        /*0042*/ 	.short	0x0101


	//----- nvinfo : EIATTR_VRC_CTA_INIT_COUNT
	.align		4
        /*0044*/ 	.byte	0x02, 0x4a
	.zero		1
	.zero		1


	//----- nvinfo : EIATTR_EXIT_INSTR_OFFSETS
	.align		4
        /*0048*/ 	.byte	0x04, 0x1c
        /*004a*/ 	.short	(.L_365 - .L_364)


	//   ....[0]....
.L_364:
        /*004c*/ 	.word	0x00000080


	//   ....[1]....
        /*0050*/ 	.word	0x000002b0


	//----- nvinfo : EIATTR_CBANK_PARAM_SIZE
	.align		4
.L_365:
        /*0054*/ 	.byte	0x03, 0x19
        /*0056*/ 	.short	0x0018


	//----- nvinfo : EIATTR_PARAM_CBANK
	.align		4
        /*0058*/ 	.byte	0x04, 0x0a
        /*005a*/ 	.short	(.L_367 - .L_366)
	.align		4
.L_366:
        /*005c*/ 	.word	index@(.nv.constant0._ZN8pygpukit3ops2nn15gelu_f32_kernelEPKfPfm)
        /*0060*/ 	.short	0x0380
        /*0062*/ 	.short	0x0018


	//----- nvinfo : EIATTR_SW_WAR
	.align		4
.L_367:
        /*0064*/ 	.byte	0x04, 0x36
        /*0066*/ 	.short	(.L_369 - .L_368)
.L_368:
        /*0068*/ 	.word	0x00000008
.L_369:


//--------------------- .nv.callgraph             --------------------------
	.section	.nv.callgraph,"",@"SHT_CUDA_CALLGRAPH"
	.align	4
	.sectionentsize	8
	.align		4
        /*0000*/ 	.word	0x00000000
	.align		4
        /*0004*/ 	.word	0xffffffff
	.align		4
        /*0008*/ 	.word	0x00000000
	.align		4
        /*000c*/ 	.word	0xfffffffe
	.align		4
        /*0010*/ 	.word	0x00000000
	.align		4
        /*0014*/ 	.word	0xfffffffd
	.align		4
        /*0018*/ 	.word	0x00000000
	.align		4
        /*001c*/ 	.word	0xfffffffc


//--------------------- .text._ZN8pygpukit3ops2nn16tanh_bf16_kernelEPK13__nv_bfloat16PS2_m --------------------------
	.section	.text._ZN8pygpukit3ops2nn16tanh_bf16_kernelEPK13__nv_bfloat16PS2_m,"ax",@progbits
	.align	128
        .global         _ZN8pygpukit3ops2nn16tanh_bf16_kernelEPK13__nv_bfloat16PS2_m
        .type           _ZN8pygpukit3ops2nn16tanh_bf16_kernelEPK13__nv_bfloat16PS2_m,@function
        .size           _ZN8pygpukit3ops2nn16tanh_bf16_kernelEPK13__nv_bfloat16PS2_m,(.L_x_96 - _ZN8pygpukit3ops2nn16tanh_bf16_kernelEPK13__nv_bfloat16PS2_m)
        .other          _ZN8pygpukit3ops2nn16tanh_bf16_kernelEPK13__nv_bfloat16PS2_m,@"STO_CUDA_ENTRY STV_DEFAULT"
_ZN8pygpukit3ops2nn16tanh_bf16_kernelEPK13__nv_bfloat16PS2_m:
.text._ZN8pygpukit3ops2nn16tanh_bf16_kernelEPK13__nv_bfloat16PS2_m:
[----:B------:R-:W-:Y:S01]  /*0000*/  LDC R1, c[0x0][0x37c] ;  /* 0x0000df00ff017b82 */ /* 0x000fe20000000800 */
[----:B------:R-:W0:Y:S07]  /*0010*/  S2R R3, SR_TID.X ;  /* 0x0000000000037919 */ /* 0x000e2e0000002100 */
[----:B------:R-:W0:Y:S01]  /*0020*/  S2UR UR4, SR_CTAID.X ;  /* 0x00000000000479c3 */ /* 0x000e220000002500 */
[----:B------:R-:W1:Y:S07]  /*0030*/  LDCU.64 UR6, c[0x0][0x390] ;  /* 0x00007200ff0677ac */ /* 0x000e6e0008000a00 */
[----:B------:R-:W0:Y:S02]  /*0040*/  LDC R0, c[0x0][0x360] ;  /* 0x0000d800ff007b82 */ /* 0x000e240000000800 */
[----:B0-----:R-:W-:-:S05]  /*0050*/  IMAD R0, R0, UR4, R3 ;  /* 0x0000000400007c24 */ /* 0x001fca000f8e0203 */
[----:B-1----:R-:W-:-:S04]  /*0060*/  ISETP.GE.U32.AND P0, PT, R0, UR6, PT ;  /* 0x0000000600007c0c */ /* 0x002fc8000bf06070 */
[----:B------:R-:W-:-:S13]  /*0070*/  ISETP.GE.U32.AND.EX P0, PT, RZ, UR7, PT, P0 ;  /* 0x00000007ff007c0c */ /* 0x000fda000bf06100 */
[----:B------:R-:W-:Y:S05]  /*0080*/  @P0 EXIT ;  /* 0x000000000000094d */ /* 0x000fea0003800000 */
[----:B------:R-:W0:Y:S01]  /*0090*/  LDCU.128 UR8, c[0x0][0x380] ;  /* 0x00007000ff0877ac */ /* 0x000e220008000c00 */
[----:B------:R-:W-:Y:S01]  /*00a0*/  IMAD.SHL.U32 R8, R0, 0x2, RZ ;  /* 0x0000000200087824 */ /* 0x000fe200078e00ff */
[----:B------:R-:W-:Y:S01]  /*00b0*/  SHF.R.U32.HI R9, RZ, 0x1f, R0 ;  /* 0x0000001fff097819 */ /* 0x000fe20000011600 */
[----:B------:R-:W1:Y:S03]  /*00c0*/  LDCU.64 UR4, c[0x0][0x358] ;  /* 0x00006b00ff0477ac */ /* 0x000e660008000a00 */
[----:B0-----:R-:W-:-:S04]  /*00d0*/  IADD3 R2, P0, PT, R8, UR8, RZ ;  /* 0x0000000808027c10 */ /* 0x001fc8000ff1e0ff */
[----:B------:R-:W-:-:S05]  /*00e0*/  IADD3.X R3, PT, PT, R9, UR9, RZ, P0, !PT ;  /* 0x0000000909037c10 */ /* 0x000fca00087fe4ff */
[----:B-1----:R-:W2:Y:S01]  /*00f0*/  LDG.E.U16.CONSTANT R2, desc[UR4][R2.64] ;  /* 0x0000000402027981 */ /* 0x002ea2000c1e9500 */
[----:B------:R-:W-:Y:S02]  /*0100*/  HFMA2 R6, -RZ, RZ, 1.125, -9232 ;  /* 0x3c80f082ff067431 */ /* 0x000fe400000001ff */
[----:B------:R-:W-:Y:S02]  /*0110*/  IMAD.MOV.U32 R10, RZ, RZ, 0x3f800000 ;  /* 0x3f800000ff0a7424 */ /* 0x000fe400078e00ff */
[----:B--2---:R-:W-:-:S04]  /*0120*/  IMAD.U32 R4, R2, 0x10000, RZ ;  /* 0x0001000002047824 */ /* 0x004fc800078e00ff */
[C---:B------:R-:W-:Y:S01]  /*0130*/  FMUL R0, |R4|.reuse, 2.8853900432586669922 ;  /* 0x4038aa3b04007820 */ /* 0x040fe20000400200 */
[C---:B------:R-:W-:Y:S01]  /*0140*/  FMUL R7, R4.reuse, R4 ;  /* 0x0000000404077220 */ /* 0x040fe20000400000 */
[C---:B------:R-:W-:Y:S02]  /*0150*/  FSETP.GE.AND P1, PT, |R4|.reuse, 0.60000002384185791016, PT ;  /* 0x3f19999a0400780b */ /* 0x040fe40003f26200 */
[----:B------:R-:W-:Y:S01]  /*0160*/  FSETP.GE.AND P0, PT, |R4|, 9.010913848876953125, PT ;  /* 0x41102cb40400780b */ /* 0x000fe20003f06200 */
[C---:B------:R-:W-:Y:S01]  /*0170*/  FFMA R6, R7.reuse, R6, -0.052303962409496307373 ;  /* 0xbd563cae07067423 */ /* 0x040fe20000000006 */
[----:B------:R-:W0:Y:S03]  /*0180*/  MUFU.EX2 R0, R0 ;  /* 0x0000000000007308 */ /* 0x000e260000000800 */
[----:B------:R-:W-:Y:S01]  /*0190*/  FFMA R6, R7, R6, 0.1331529766321182251 ;  /* 0x3e08594107067423 */ /* 0x000fe20000000006 */
[----:B0-----:R-:W-:-:S03]  /*01a0*/  FADD R5, R0, 1 ;  /* 0x3f80000000057421 */ /* 0x001fc60000000000 */
[----:B------:R-:W-:-:S04]  /*01b0*/  FFMA R0, R7, R6, -0.33332768082618713379 ;  /* 0xbeaaa9ed07007423 */ /* 0x000fc80000000006 */
[----:B------:R-:W-:Y:S01]  /*01c0*/  FFMA R7, R7, R0, RZ ;  /* 0x0000000007077223 */ /* 0x000fe200000000ff */
[----:B------:R-:W0:Y:S02]  /*01d0*/  MUFU.RCP R5, R5 ;  /* 0x0000000500057308 */ /* 0x000e240000001000 */
[----:B0-----:R-:W-:-:S05]  /*01e0*/  FFMA R2, R5, -2, R10 ;  /* 0xc000000005027823 */ /* 0x001fca000000000a */
[----:B------:R-:W-:Y:S02]  /*01f0*/  FSEL R3, R2, 1, !P0 ;  /* 0x3f80000002037808 */ /* 0x000fe40004000000 */
[----:B------:R-:W-:Y:S02]  /*0200*/  IADD3 R2, P0, PT, R8, UR10, RZ ;  /* 0x0000000a08027c10 */ /* 0x000fe4000ff1e0ff */
[--C-:B------:R-:W-:Y:S01]  /*0210*/  LOP3.LUT R3, R3, 0x80000000, R4.reuse, 0xb8, !PT ;  /* 0x8000000003037812 */ /* 0x100fe200078eb804 */
[----:B------:R-:W-:-:S05]  /*0220*/  @!P1 FFMA R3, R4, R7, R4 ;  /* 0x0000000704039223 */ /* 0x000fca0000000004 */
[----:B------:R-:W-:Y:S02]  /*0230*/  F2FP.BF16.F32.PACK_AB R0, RZ, R3 ;  /* 0x00000003ff00723e */ /* 0x000fe400000010ff */
[----:B------:R-:W-:-:S05]  /*0240*/  IADD3.X R3, PT, PT, R9, UR11, RZ, P0, !PT ;  /* 0x0000000b09037c10 */ /* 0x000fca00087fe4ff */
[----:B------:R-:W-:Y:S01]  /*0250*/  STG.E.U16 desc[UR4][R2.64], R0 ;  /* 0x0000000002007986 */ /* 0x000fe2000c101504 */
[----:B------:R-:W-:Y:S05]  /*0260*/  EXIT ;  /* 0x000000000000794d */ /* 0x000fea0003800000 */
.L_x_0:
[----:B------:R-:W-:-:S00]  /*0270*/  BRA `(.L_x_0) ;  /* 0xfffffffc00fc7947 */ /* 0x000fc0000383ffff */
[----:B------:R-:W-:-:S00]  /*0280*/  NOP ;  /* 0x0000000000007918 */ /* 0x000fc00000000000 */
[----:B------:R-:W-:-:S00]  /*0290*/  NOP ;  /* 0x0000000000007918 */ /* 0x000fc00000000000 */
[----:B------:R-:W-:-:S00]  /*02a0*/  NOP ;  /* 0x0000000000007918 */ /* 0x000fc00000000000 */
[----:B------:R-:W-:-:S00]  /*02b0*/  NOP ;  /* 0x0000000000007918 */ /* 0x000fc00000000000 */
[----:B------:R-:W-:-:S00]  /*02c0*/  NOP ;  /* 0x0000000000007918 */ /* 0x000fc00000000000 */
[----:B------:R-:W-:-:S00]  /*02d0*/  NOP ;  /* 0x0000000000007918 */ /* 0x000fc00000000000 */
[----:B------:R-:W-:-:S00]  /*02e0*/  NOP ;  /* 0x0000000000007918 */ /* 0x000fc00000000000 */
[----:B------:R-:W-:-:S00]  /*02f0*/  NOP ;  /* 0x0000000000007918 */ /* 0x000fc00000000000 */
.L_x_96:


//--------------------- .text._ZN8pygpukit3ops2nn15tanh_f16_kernelEPK6__halfPS2_m --------------------------
	.section	.text._ZN8pygpukit3ops2nn15tanh_f16_kernelEPK6__halfPS2_m,"ax",@progbits
	.align	128
        .global         _ZN8pygpukit3ops2nn15tanh_f16_kernelEPK6__halfPS2_m
        .type           _ZN8pygpukit3ops2nn15tanh_f16_kernelEPK6__halfPS2_m,@function
        .size           _ZN8pygpukit3ops2nn15tanh_f16_kernelEPK6__halfPS2_m,(.L_x_97 - _ZN8pygpukit3ops2nn15tanh_f16_kernelEPK6__halfPS2_m)
        .other          _ZN8pygpukit3ops2nn15tanh_f16_kernelEPK6__halfPS2_m,@"STO_CUDA_ENTRY STV_DEFAULT"
_ZN8pygpukit3ops2nn15tanh_f16_kernelEPK6__halfPS2_m:
.text._ZN8pygpukit3ops2nn15tanh_f16_kernelEPK6__halfPS2_m:
        /* <DEDUP_REMOVED lines=18> */
[----:B--2---:R-:W-:-:S05]  /*0120*/  HADD2.F32 R4, -RZ, R2.H0_H0 ;  /* 0x20000002ff047230 */ /* 0x004fca0000004100 */
        /* <DEDUP_REMOVED lines=16> */
[----:B------:R-:W-:Y:S02]  /*0230*/  F2FP.F16.F32.PACK_AB R0, RZ, R3 ;  /* 0x00000003ff00723e */ /* 0x000fe400000000ff */
[----:B------:R-:W-:-:S05]  /*0240*/  IADD3.X R3, PT, PT, R9, UR11, RZ, P0, !PT ;  /* 0x0000000b09037c10 */ /* 0x000fca00087fe4ff */
[----:B------:R-:W-:Y:S01]  /*0250*/  STG.E.U16 desc[UR4][R2.64], R0 ;  /* 0x0000000002007986 */ /* 0x000fe2000c101504 */
[----:B------:R-:W-:Y:S05]  /*0260*/  EXIT ;  /* 0x000000000000794d */ /* 0x000fea0003800000 */
.L_x_1:
        /* <DEDUP_REMOVED lines=9> */
.L_x_97:


//--------------------- .text._ZN8pygpukit3ops2nn15tanh_f32_kernelEPKfPfm --------------------------
	.section	.text._ZN8pygpukit3ops2nn15tanh_f32_kernelEPKfPfm,"ax",@progbits
	.align	128
        .global         _ZN8pygpukit3ops2nn15tanh_f32_kernelEPKfPfm
        .type           _ZN8pygpukit3ops2nn15tanh_f32_kernelEPKfPfm,@function
        .size           _ZN8pygpukit3ops2nn15tanh_f32_kernelEPKfPfm,(.L_x_98 - _ZN8pygpukit3ops2nn15tanh_f32_kernelEPKfPfm)
        .other          _ZN8pygpukit3ops2nn15tanh_f32_kernelEPKfPfm,@"STO_CUDA_ENTRY STV_DEFAULT"
_ZN8pygpukit3ops2nn15tanh_f32_kernelEPKfPfm:
.text._ZN8pygpukit3ops2nn15tanh_f32_kernelEPKfPfm:
        /* <DEDUP_REMOVED lines=15> */
[----:B-1----:R-:W2:Y:S01]  /*00f0*/  LDG.E.CONSTANT R4, desc[UR4][R2.64] ;  /* 0x0000000402047981 */ /* 0x002ea2000c1e9900 */
[----:B------:R-:W-:Y:S02]  /*0100*/  HFMA2 R8, -RZ, RZ, 1.125, -9232 ;  /* 0x3c80f082ff087431 */ /* 0x000fe400000001ff */
[----:B------:R-:W-:Y:S02]  /*0110*/  IMAD.MOV.U32 R6, RZ, RZ, 0x3f800000 ;  /* 0x3f800000ff067424 */ /* 0x000fe400078e00ff */
[C---:B--2---:R-:W-:Y:S01]  /*0120*/  FMUL R0, |R4|.reuse, 2.8853900432586669922 ;  /* 0x4038aa3b04007820 */ /* 0x044fe20000400200 */
        /* <DEDUP_REMOVED lines=14> */
[----:B------:R-:W-:Y:S01]  /*0210*/  @!P0 FFMA R5, R4, R7, R4 ;  /* 0x0000000704058223 */ /* 0x000fe20000000004 */
[----:B------:R-:W-:-:S05]  /*0220*/  IADD3.X R3, PT, PT, R10, UR11, RZ, P1, !PT ;  /* 0x0000000b0a037c10 */ /* 0x000fca0008ffe4ff */
[----:B------:R-:W-:Y:S01]  /*0230*/  STG.E desc[UR4][R2.64], R5 ;  /* 0x0000000502007986 */ /* 0x000fe2000c101904 */
[----:B------:R-:W-:Y:S05]  /*0240*/  EXIT ;  /* 0x000000000000794d */ /* 0x000fea0003800000 */
.L_x_2:
        /* <DEDUP_REMOVED lines=11> */
.L_x_98:


//--------------------- .text._ZN8pygpukit3ops2nn19sigmoid_bf16_kernelEPK13__nv_bfloat16PS2_m --------------------------
	.section	.text._ZN8pygpukit3ops2nn19sigmoid_bf16_kernelEPK13__nv_bfloat16PS2_m,"ax",@progbits
	.align	128
        .global         _ZN8pygpukit3ops2nn19sigmoid_bf16_kernelEPK13__nv_bfloat16PS2_m
        .type           _ZN8pygpukit3ops2nn19sigmoid_bf16_kernelEPK13__nv_bfloat16PS2_m,@function
        .size           _ZN8pygpukit3ops2nn19sigmoid_bf16_kernelEPK13__nv_bfloat16PS2_m,(.L_x_89 - _ZN8pygpukit3ops2nn19sigmoid_bf16_kernelEPK13__nv_bfloat16PS2_m)
        .other          _ZN8pygpukit3ops2nn19sigmoid_bf16_kernelEPK13__nv_bfloat16PS2_m,@"STO_CUDA_ENTRY STV_DEFAULT"
_ZN8pygpukit3ops2nn19sigmoid_bf16_kernelEPK13__nv_bfloat16PS2_m:
.text._ZN8pygpukit3ops2nn19sigmoid_bf16_kernelEPK13__nv_bfloat16PS2_m:
        /* <DEDUP_REMOVED lines=9> */
[----:B------:R-:W0:Y:S01]  /*0090*/  LDCU.64 UR6, c[0x0][0x380] ;  /* 0x00007000ff0677ac */ /* 0x000e220008000a00 */
[----:B------:R-:W-:Y:S01]  /*00a0*/  IMAD.SHL.U32 R4, R3, 0x2, RZ ;  /* 0x0000000203047824 */ /* 0x000fe200078e00ff */
[----:B------:R-:W-:Y:S01]  /*00b0*/  SHF.R.U32.HI R3, RZ, 0x1f, R3 ;  /* 0x0000001fff037819 */ /* 0x000fe20000011603 */
[----:B------:R-:W1:Y:S03]  /*00c0*/  LDCU.64 UR4, c[0x0][0x358] ;  /* 0x00006b00ff0477ac */ /* 0x000e660008000a00 */
[----:B0-----:R-:W-:-:S04]  /*00d0*/  IADD3 R6, P0, PT, R4, UR6, RZ ;  /* 0x0000000604067c10 */ /* 0x001fc8000ff1e0ff */
[----:B------:R-:W-:-:S05]  /*00e0*/  IADD3.X R7, PT, PT, R3, UR7, RZ, P0, !PT ;  /* 0x0000000703077c10 */ /* 0x000fca00087fe4ff */
[----:B-1----:R-:W2:Y:S01]  /*00f0*/  LDG.E.U16.CONSTANT R6, desc[UR4][R6.64] ;  /* 0x0000000406067981 */ /* 0x002ea2000c1e9500 */
[----:B------:R-:W-:Y:S01]  /*0100*/  IMAD.MOV.U32 R5, RZ, RZ, 0x3bbb989d ;  /* 0x3bbb989dff057424 */ /* 0x000fe200078e00ff */
[----:B------:R-:W-:Y:S01]  /*0110*/  BSSY.RECONVERGENT B0, `(.L_x_3) ;  /* 0x0000017000007945 */ /* 0x000fe20003800200 */
[----:B------:R-:W-:Y:S02]  /*0120*/  IMAD.MOV.U32 R9, RZ, RZ, 0x437c0000 ;  /* 0x437c0000ff097424 */ /* 0x000fe400078e00ff */
[----:B--2---:R-:W-:-:S04]  /*0130*/  IMAD.U32 R0, R6, 0x10000, RZ ;  /* 0x0001000006007824 */ /* 0x004fc800078e00ff */
[----:B------:R-:W-:-:S04]  /*0140*/  FFMA.SAT R2, R0, -R5, 0.5 ;  /* 0x3f00000000027423 */ /* 0x000fc80000002805 */
[----:B------:R-:W-:-:S04]  /*0150*/  FFMA.RM R2, R2, R9, 12582913 ;  /* 0x4b40000102027423 */ /* 0x000fc80000004009 */
[C---:B------:R-:W-:Y:S01]  /*0160*/  FADD R5, R2.reuse, -12583039 ;  /* 0xcb40007f02057421 */ /* 0x040fe20000000000 */
[----:B------:R-:W-:-:S03]  /*0170*/  IMAD.SHL.U32 R2, R2, 0x800000, RZ ;  /* 0x0080000002027824 */ /* 0x000fc600078e00ff */
[----:B------:R-:W-:-:S04]  /*0180*/  FFMA R5, R0, -1.4426950216293334961, -R5 ;  /* 0xbfb8aa3b00057823 */ /* 0x000fc80000000805 */
[----:B------:R-:W-:-:S06]  /*0190*/  FFMA R5, R0, -1.925963033500011079e-08, R5 ;  /* 0xb2a5706000057823 */ /* 0x000fcc0000000005 */
[----:B------:R-:W0:Y:S02]  /*01a0*/  MUFU.EX2 R5, R5 ;  /* 0x0000000500057308 */ /* 0x000e240000000800 */
[----:B0-----:R-:W-:-:S05]  /*01b0*/  FFMA R0, R2, R5, 1 ;  /* 0x3f80000002007423 */ /* 0x001fca0000000005 */
[----:B------:R-:W-:-:S04]  /*01c0*/  IADD3 R2, PT, PT, R0, 0x1800000, RZ ;  /* 0x0180000000027810 */ /* 0x000fc80007ffe0ff */
[----:B------:R-:W-:-:S04]  /*01d0*/  LOP3.LUT R2, R2, 0x7f800000, RZ, 0xc0, !PT ;  /* 0x7f80000002027812 */ /* 0x000fc800078ec0ff */
[----:B------:R-:W-:-:S13]  /*01e0*/  ISETP.GT.U32.AND P0, PT, R2, 0x1ffffff, PT ;  /* 0x01ffffff0200780c */ /* 0x000fda0003f04070 */
[----:B------:R-:W-:Y:S05]  /*01f0*/  @P0 BRA `(.L_x_4) ;  /* 0x0000000000100947 */ /* 0x000fea0003800000 */
[----:B------:R-:W-:-:S07]  /*0200*/  MOV R6, 0x220 ;  /* 0x0000022000067802 */ /* 0x000fce0000000f00 */
[----:B------:R-:W-:Y:S05]  /*0210*/  CALL.REL.NOINC `($__internal_0_$__cuda_sm20_rcp_rn_f32_slowpath) ;  /* 0x0000000000347944 */ /* 0x000fea0003c00000 */
[----:B------:R-:W-:Y:S01]  /*0220*/  IMAD.MOV.U32 R2, RZ, RZ, R5 ;  /* 0x000000ffff027224 */ /* 0x000fe200078e0005 */
[----:B------:R-:W-:Y:S06]  /*0230*/  BRA `(.L_x_5) ;  /* 0x0000000000107947 */ /* 0x000fec0003800000 */
.L_x_4:
[----:B------:R-:W0:Y:S02]  /*0240*/  MUFU.RCP R5, R0 ;  /* 0x0000000000057308 */ /* 0x000e240000001000 */
[----:B0-----:R-:W-:-:S04]  /*0250*/  FFMA R2, R0, R5, -1 ;  /* 0xbf80000000027423 */ /* 0x001fc80000000005 */
[----:B------:R-:W-:-:S04]  /*0260*/  FADD.FTZ R2, -R2, -RZ ;  /* 0x800000ff02027221 */ /* 0x000fc80000010100 */
[----:B------:R-:W-:-:S07]  /*0270*/  FFMA R2, R5, R2, R5 ;  /* 0x0000000205027223 */ /* 0x000fce0000000005 */
.L_x_5:
[----:B------:R-:W-:Y:S05]  /*0280*/  BSYNC.RECONVERGENT B0 ;  /* 0x0000000000007941 */ /* 0x000fea0003800200 */
.L_x_3:
[----:B------:R-:W0:Y:S01]  /*0290*/  LDCU.64 UR6, c[0x0][0x388] ;  /* 0x00007100ff0677ac */ /* 0x000e220008000a00 */
[----:B------:R-:W-:Y:S02]  /*02a0*/  F2FP.BF16.F32.PACK_AB R2, RZ, R2 ;  /* 0x00000002ff02723e */ /* 0x000fe400000010ff */
[----:B0-----:R-:W-:-:S04]  /*02b0*/  IADD3 R4, P0, PT, R4, UR6, RZ ;  /* 0x0000000604047c10 */ /* 0x001fc8000ff1e0ff */
[----:B------:R-:W-:-:S05]  /*02c0*/  IADD3.X R5, PT, PT, R3, UR7, RZ, P0, !PT ;  /* 0x0000000703057c10 */ /* 0x000fca00087fe4ff */
[----:B------:R-:W-:Y:S01]  /*02d0*/  STG.E.U16 desc[UR4][R4.64], R2 ;  /* 0x0000000204007986 */ /* 0x000fe2000c101504 */
[----:B------:R-:W-:Y:S05]  /*02e0*/  EXIT ;  /* 0x000000000000794d */ /* 0x000fea0003800000 */
        .weak           $__internal_0_$__cuda_sm20_rcp_rn_f32_slowpath
        .type           $__internal_0_$__cuda_sm20_rcp_rn_f32_slowpath,@function
        .size           $__internal_0_$__cuda_sm20_rcp_rn_f32_slowpath,(.L_x_89 - $__internal_0_$__cuda_sm20_rcp_rn_f32_slowpath)
$__internal_0_$__cuda_sm20_rcp_rn_f32_slowpath:
[----:B------:R-:W-:Y:S01]  /*02f0*/  IMAD.SHL.U32 R2, R0, 0x2, RZ ;  /* 0x0000000200027824 */ /* 0x000fe200078e00ff */
[----:B------:R-:W-:Y:S04]  /*0300*/  BSSY.RECONVERGENT B1, `(.L_x_6) ;  /* 0x0000030000017945 */ /* 0x000fe80003800200 */
[----:B------:R-:W-:-:S04]  /*0310*/  SHF.R.U32.HI R2, RZ, 0x18, R2 ;  /* 0x00000018ff027819 */ /* 0x000fc80000011602 */
[----:B------:R-:W-:-:S13]  /*0320*/  ISETP.NE.U32.AND P0, PT, R2, RZ, PT ;  /* 0x000000ff0200720c */ /* 0x000fda0003f05070 */
[----:B------:R-:W-:Y:S05]  /*0330*/  @P0 BRA `(.L_x_7) ;  /* 0x0000000000280947 */ /* 0x000fea0003800000 */
[----:B------:R-:W-:-:S05]  /*0340*/  IMAD.SHL.U32 R2, R0, 0x2, RZ ;  /* 0x0000000200027824 */ /* 0x000fca00078e00ff */
[----:B------:R-:W-:-:S13]  /*0350*/  ISETP.NE.AND P0, PT, R2, RZ, PT ;  /* 0x000000ff0200720c */ /* 0x000fda0003f05270 */
[----:B------:R-:W-:Y:S01]  /*0360*/  @P0 FFMA R7, R0, 1.84467440737095516160e+19, RZ ;  /* 0x5f80000000070823 */ /* 0x000fe200000000ff */
[----:B------:R-:W-:Y:S08]  /*0370*/  @!P0 MUFU.RCP R5, R0 ;  /* 0x0000000000058308 */ /* 0x000ff00000001000 */
[----:B------:R-:W0:Y:S02]  /*0380*/  @P0 MUFU.RCP R2, R7 ;  /* 0x0000000700020308 */ /* 0x000e240000001000 */
[----:B0-----:R-:W-:-:S04]  /*0390*/  @P0 FFMA R8, R7, R2, -1 ;  /* 0xbf80000007080423 */ /* 0x001fc80000000002 */
[----:B------:R-:W-:-:S04]  /*03a0*/  @P0 FADD.FTZ R9, -R8, -RZ ;  /* 0x800000ff08090221 */ /* 0x000fc80000010100 */
[----:B------:R-:W-:-:S04]  /*03b0*/  @P0 FFMA R2, R2, R9, R2 ;  /* 0x0000000902020223 */ /* 0x000fc80000000002 */
[----:B------:R-:W-:Y:S01]  /*03c0*/  @P0 FFMA R5, R2, 1.84467440737095516160e+19, RZ ;  /* 0x5f80000002050823 */ /* 0x000fe200000000ff */
[----:B------:R-:W-:Y:S06]  /*03d0*/  BRA `(.L_x_8) ;  /* 0x0000000000887947 */ /* 0x000fec0003800000 */
.L_x_7:
[----:B------:R-:W-:-:S05]  /*03e0*/  VIADD R5, R2, 0xffffff03 ;  /* 0xffffff0302057836 */ /* 0x000fca0000000000 */
[----:B------:R-:W-:-:S13]  /*03f0*/  ISETP.GT.U32.AND P0, PT, R5, 0x1, PT ;  /* 0x000000010500780c */ /* 0x000fda0003f04070 */
[----:B------:R-:W-:Y:S05]  /*0400*/  @P0 BRA `(.L_x_9) ;  /* 0x0000000000780947 */ /* 0x000fea0003800000 */
[----:B------:R-:W-:Y:S01]  /*0410*/  LOP3.LUT R7, R0, 0x7fffff, RZ, 0xc0, !PT ;  /* 0x007fffff00077812 */ /* 0x000fe200078ec0ff */
[----:B------:R-:W-:-:S03]  /*0420*/  HFMA2 R12, -RZ, RZ, 0, 1.78813934326171875e-07 ;  /* 0x00000003ff0c7431 */ /* 0x000fc600000001ff */
[----:B------:R-:W-:-:S04]  /*0430*/  LOP3.LUT R7, R7, 0x3f800000, RZ, 0xfc, !PT ;  /* 0x3f80000007077812 */ /* 0x000fc800078efcff */
[----:B------:R-:W0:Y:S01]  /*0440*/  MUFU.RCP R8, R7 ;  /* 0x0000000700087308 */ /* 0x000e220000001000 */
[----:B------:R-:W-:Y:S01]  /*0450*/  SHF.L.U32 R11, R12, R5, RZ ;  /* 0x000000050c0b7219 */ /* 0x000fe200000006ff */
[----:B0-----:R-:W-:-:S04]  /*0460*/  FFMA R9, R7, R8, -1 ;  /* 0xbf80000007097423 */ /* 0x001fc80000000008 */
[----:B------:R-:W-:-:S04]  /*0470*/  FADD.FTZ R9, -R9, -RZ ;  /* 0x800000ff09097221 */ /* 0x000fc80000010100 */
[CCC-:B------:R-:W-:Y:S01]  /*0480*/  FFMA.RM R10, R8.reuse, R9.reuse, R8.reuse ;  /* 0x00000009080a7223 */ /* 0x1c0fe20000004008 */
[----:B------:R-:W-:-:S04]  /*0490*/  FFMA.RP R9, R8, R9, R8 ;  /* 0x0000000908097223 */ /* 0x000fc80000008008 */
[C---:B------:R-:W-:Y:S02]  /*04a0*/  LOP3.LUT R8, R10.reuse, 0x7fffff, RZ, 0xc0, !PT ;  /* 0x007fffff0a087812 */ /* 0x040fe400078ec0ff */
[----:B------:R-:W-:Y:S02]  /*04b0*/  FSETP.NEU.FTZ.AND P0, PT, R10, R9, PT ;  /* 0x000000090a00720b */ /* 0x000fe40003f1d000 */
[----:B------:R-:W-:Y:S02]  /*04c0*/  LOP3.LUT R8, R8, 0x800000, RZ, 0xfc, !PT ;  /* 0x0080000008087812 */ /* 0x000fe400078efcff */
[----:B------:R-:W-:Y:S02]  /*04d0*/  SEL R9, RZ, 0xffffffff, !P0 ;  /* 0xffffffffff097807 */ /* 0x000fe40004000000 */
[----:B------:R-:W-:-:S03]  /*04e0*/  LOP3.LUT R10, R11, R8, RZ, 0xc0, !PT ;  /* 0x000000080b0a7212 */ /* 0x000fc600078ec0ff */
[----:B------:R-:W-:Y:S01]  /*04f0*/  IMAD.MOV R9, RZ, RZ, -R9 ;  /* 0x000000ffff097224 */ /* 0x000fe200078e0a09 */
[----:B------:R-:W-:-:S04]  /*0500*/  SHF.R.U32.HI R10, RZ, R5, R10 ;  /* 0x00000005ff0a7219 */ /* 0x000fc8000001160a */
[----:B------:R-:W-:Y:S02]  /*0510*/  LOP3.LUT P1, RZ, R9, R5, R8, 0xf8, !PT ;  /* 0x0000000509ff7212 */ /* 0x000fe4000782f808 */
[C---:B------:R-:W-:Y:S02]  /*0520*/  LOP3.LUT P0, RZ, R10.reuse, 0x1, RZ, 0xc0, !PT ;  /* 0x000000010aff7812 */ /* 0x040fe4000780c0ff */
[----:B------:R-:W-:-:S04]  /*0530*/  LOP3.LUT P2, RZ, R10, 0x2, RZ, 0xc0, !PT ;  /* 0x000000020aff7812 */ /* 0x000fc8000784c0ff */
[----:B------:R-:W-:Y:S02]  /*0540*/  PLOP3.LUT P0, PT, P0, P1, P2, 0xe0, 0x0 ;  /* 0x000000000000781c */ /* 0x000fe40000703c20 */
[----:B------:R-:W-:Y:S02]  /*0550*/  LOP3.LUT P1, RZ, R0, 0x7fffff, RZ, 0xc0, !PT ;  /* 0x007fffff00ff7812 */ /* 0x000fe4000782c0ff */
[----:B------:R-:W-:-:S05]  /*0560*/  SEL R5, RZ, 0x1, !P0 ;  /* 0x00000001ff057807 */ /* 0x000fca0004000000 */
[----:B------:R-:W-:-:S05]  /*0570*/  IMAD.MOV R5, RZ, RZ, -R5 ;  /* 0x000000ffff057224 */ /* 0x000fca00078e0a05 */
[----:B------:R-:W-:Y:S01]  /*0580*/  ISETP.GE.AND P0, PT, R5, RZ, PT ;  /* 0x000000ff0500720c */ /* 0x000fe20003f06270 */
[----:B------:R-:W-:-:S05]  /*0590*/  VIADD R5, R2, 0xffffff04 ;  /* 0xffffff0402057836 */ /* 0x000fca0000000000 */
[----:B------:R-:W-:-:S07]  /*05a0*/  SHF.R.U32.HI R5, RZ, R5, R8 ;  /* 0x00000005ff057219 */ /* 0x000fce0000011608 */
[----:B------:R-:W-:-:S05]  /*05b0*/  @!P0 IADD3 R5, PT, PT, R5, 0x1, RZ ;  /* 0x0000000105058810 */ /* 0x000fca0007ffe0ff */
[----:B------:R-:W-:-:S05]  /*05c0*/  @!P1 IMAD.SHL.U32 R5, R5, 0x2, RZ ;  /* 0x0000000205059824 */ /* 0x000fca00078e00ff */
[----:B------:R-:W-:Y:S01]  /*05d0*/  LOP3.LUT R5, R5, 0x80000000, R0, 0xf8, !PT ;  /* 0x8000000005057812 */ /* 0x000fe200078ef800 */
[----:B------:R-:W-:Y:S06]  /*05e0*/  BRA `(.L_x_8) ;  /* 0x0000000000047947 */ /* 0x000fec0003800000 */
.L_x_9:
[----:B------:R0:W1:Y:S02]  /*05f0*/  MUFU.RCP R5, R0 ;  /* 0x0000000000057308 */ /* 0x0000640000001000 */
.L_x_8:
[----:B------:R-:W-:Y:S05]  /*0600*/  BSYNC.RECONVERGENT B1 ;  /* 0x0000000000017941 */ /* 0x000fea0003800200 */
.L_x_6:
[----:B------:R-:W-:-:S04]  /*0610*/  IMAD.MOV.U32 R7, RZ, RZ, 0x0 ;  /* 0x00000000ff077424 */ /* 0x000fc800078e00ff */
[----:B01----:R-:W-:Y:S05]  /*0620*/  RET.REL.NODEC R6 `(_ZN8pygpukit3ops2nn19sigmoid_bf16_kernelEPK13__nv_bfloat16PS2_m) ;  /* 0xfffffff806747950 */ /* 0x003fea0003c3ffff */
.L_x_10:
        /* <DEDUP_REMOVED lines=13> */
.L_x_89:


//--------------------- .text._ZN8pygpukit3ops2nn18sigmoid_f16_kernelEPK6__halfPS2_m --------------------------
	.section	.text._ZN8pygpukit3ops2nn18sigmoid_f16_kernelEPK6__halfPS2_m,"ax",@progbits
	.align	128
        .global         _ZN8pygpukit3ops2nn18sigmoid_f16_kernelEPK6__halfPS2_m
        .type           _ZN8pygpukit3ops2nn18sigmoid_f16_kernelEPK6__halfPS2_m,@function
        .size           _ZN8pygpukit3ops2nn18sigmoid_f16_kernelEPK6__halfPS2_m,(.L_x_90 - _ZN8pygpukit3ops2nn18sigmoid_f16_kernelEPK6__halfPS2_m)
        .other          _ZN8pygpukit3ops2nn18sigmoid_f16_kernelEPK6__halfPS2_m,@"STO_CUDA_ENTRY STV_DEFAULT"
_ZN8pygpukit3ops2nn18sigmoid_f16_kernelEPK6__halfPS2_m:
.text._ZN8pygpukit3ops2nn18sigmoid_f16_kernelEPK6__halfPS2_m:
        /* <DEDUP_REMOVED lines=19> */
[----:B--2---:R-:W-:-:S05]  /*0130*/  HADD2.F32 R0, -RZ, R6.H0_H0 ;  /* 0x20000006ff007230 */ /* 0x004fca0000004100 */
[----:B------:R-:W-:-:S04]  /*0140*/  FFMA.SAT R2, R0, -R5, 0.5 ;  /* 0x3f00000000027423 */ /* 0x000fc80000002805 */
[----:B------:R-:W-:-:S04]  /*0150*/  FFMA.RM R2, R2, R9, 12582913 ;  /* 0x4b40000102027423 */ /* 0x000fc80000004009 */
[C---:B------:R-:W-:Y:S01]  /*0160*/  FADD R5, R2.reuse, -12583039 ;  /* 0xcb40007f02057421 */ /* 0x040fe20000000000 */
[----:B------:R-:W-:-:S03]  /*0170*/  IMAD.SHL.U32 R2, R2, 0x800000, RZ ;  /* 0x0080000002027824 */ /* 0x000fc600078e00ff */
[----:B------:R-:W-:-:S04]  /*0180*/  FFMA R5, R0, -1.4426950216293334961, -R5 ;  /* 0xbfb8aa3b00057823 */ /* 0x000fc80000000805 */
[----:B------:R-:W-:-:S06]  /*0190*/  FFMA R5, R0, -1.925963033500011079e-08, R5 ;  /* 0xb2a5706000057823 */ /* 0x000fcc0000000005 */
[----:B------:R-:W0:Y:S02]  /*01a0*/  MUFU.EX2 R5, R5 ;  /* 0x0000000500057308 */ /* 0x000e240000000800 */
[----:B0-----:R-:W-:-:S04]  /*01b0*/  FFMA R0, R2, R5, 1 ;  /* 0x3f80000002007423 */ /* 0x001fc80000000005 */
[----:B------:R-:W-:-:S05]  /*01c0*/  VIADD R2, R0, 0x1800000 ;  /* 0x0180000000027836 */ /* 0x000fca0000000000 */
[----:B------:R-:W-:-:S04]  /*01d0*/  LOP3.LUT R2, R2, 0x7f800000, RZ, 0xc0, !PT ;  /* 0x7f80000002027812 */ /* 0x000fc800078ec0ff */
[----:B------:R-:W-:-:S13]  /*01e0*/  ISETP.GT.U32.AND P0, PT, R2, 0x1ffffff, PT ;  /* 0x01ffffff0200780c */ /* 0x000fda0003f04070 */
[----:B------:R-:W-:Y:S05]  /*01f0*/  @P0 BRA `(.L_x_12) ;  /* 0x0000000000100947 */ /* 0x000fea0003800000 */
[----:B------:R-:W-:-:S07]  /*0200*/  MOV R6, 0x220 ;  /* 0x0000022000067802 */ /* 0x000fce0000000f00 */
[----:B------:R-:W-:Y:S05]  /*0210*/  CALL.REL.NOINC `($__internal_1_$__cuda_sm20_rcp_rn_f32_slowpath) ;  /* 0x0000000000347944 */ /* 0x000fea0003c00000 */
[----:B------:R-:W-:Y:S01]  /*0220*/  MOV R2, R5 ;  /* 0x0000000500027202 */ /* 0x000fe20000000f00 */
[----:B------:R-:W-:Y:S06]  /*0230*/  BRA `(.L_x_13) ;  /* 0x0000000000107947 */ /* 0x000fec0003800000 */
.L_x_12:
[----:B------:R-:W0:Y:S02]  /*0240*/  MUFU.RCP R5, R0 ;  /* 0x0000000000057308 */ /* 0x000e240000001000 */
[----:B0-----:R-:W-:-:S04]  /*0250*/  FFMA R2, R0, R5, -1 ;  /* 0xbf80000000027423 */ /* 0x001fc80000000005 */
[----:B------:R-:W-:-:S04]  /*0260*/  FADD.FTZ R2, -R2, -RZ ;  /* 0x800000ff02027221 */ /* 0x000fc80000010100 */
[----:B------:R-:W-:-:S07]  /*0270*/  FFMA R2, R5, R2, R5 ;  /* 0x0000000205027223 */ /* 0x000fce0000000005 */
.L_x_13:
[----:B------:R-:W-:Y:S05]  /*0280*/  BSYNC.RECONVERGENT B0 ;  /* 0x0000000000007941 */ /* 0x000fea0003800200 */
.L_x_11:
[----:B------:R-:W0:Y:S01]  /*0290*/  LDCU.64 UR6, c[0x0][0x388] ;  /* 0x00007100ff0677ac */ /* 0x000e220008000a00 */
[----:B------:R-:W-:Y:S02]  /*02a0*/  F2FP.F16.F32.PACK_AB R2, RZ, R2 ;  /* 0x00000002ff02723e */ /* 0x000fe400000000ff */
[----:B0-----:R-:W-:-:S04]  /*02b0*/  IADD3 R4, P0, PT, R4, UR6, RZ ;  /* 0x0000000604047c10 */ /* 0x001fc8000ff1e0ff */
[----:B------:R-:W-:-:S05]  /*02c0*/  IADD3.X R5, PT, PT, R3, UR7, RZ, P0, !PT ;  /* 0x0000000703057c10 */ /* 0x000fca00087fe4ff */
[----:B------:R-:W-:Y:S01]  /*02d0*/  STG.E.U16 desc[UR4][R4.64], R2 ;  /* 0x0000000204007986 */ /* 0x000fe2000c101504 */
[----:B------:R-:W-:Y:S05]  /*02e0*/  EXIT ;  /* 0x000000000000794d */ /* 0x000fea0003800000 */
        .weak           $__internal_1_$__cuda_sm20_rcp_rn_f32_slowpath
        .type           $__internal_1_$__cuda_sm20_rcp_rn_f32_slowpath,@function
        .size           $__internal_1_$__cuda_sm20_rcp_rn_f32_slowpath,(.L_x_90 - $__internal_1_$__cuda_sm20_rcp_rn_f32_slowpath)
$__internal_1_$__cuda_sm20_rcp_rn_f32_slowpath:
        /* <DEDUP_REMOVED lines=15> */
.L_x_15:
        /* <DEDUP_REMOVED lines=33> */
.L_x_17:
[----:B------:R0:W1:Y:S02]  /*05f0*/  MUFU.RCP R5, R0 ;  /* 0x0000000000057308 */ /* 0x0000640000001000 */
.L_x_16:
[----:B------:R-:W-:Y:S05]  /*0600*/  BSYNC.RECONVERGENT B1 ;  /* 0x0000000000017941 */ /* 0x000fea0003800200 */
.L_x_14:
[----:B------:R-:W-:-:S04]  /*0610*/  IMAD.MOV.U32 R7, RZ, RZ, 0x0 ;  /* 0x00000000ff077424 */ /* 0x000fc800078e00ff */
[----:B01----:R-:W-:Y:S05]  /*0620*/  RET.REL.NODEC R6 `(_ZN8pygpukit3ops2nn18sigmoid_f16_kernelEPK6__halfPS2_m) ;  /* 0xfffffff806747950 */ /* 0x003fea0003c3ffff */
.L_x_18:
        /* <DEDUP_REMOVED lines=13> */
.L_x_90:


//--------------------- .text._ZN8pygpukit3ops2nn18sigmoid_f32_kernelEPKfPfm --------------------------
	.section	.text._ZN8pygpukit3ops2nn18sigmoid_f32_kernelEPKfPfm,"ax",@progbits
	.align	128
        .global         _ZN8pygpukit3ops2nn18sigmoid_f32_kernelEPKfPfm
        .type           _ZN8pygpukit3ops2nn18sigmoid_f32_kernelEPKfPfm,@function
        .size           _ZN8pygpukit3ops2nn18sigmoid_f32_kernelEPKfPfm,(.L_x_91 - _ZN8pygpukit3ops2nn18sigmoid_f32_kernelEPKfPfm)
        .other          _ZN8pygpukit3ops2nn18sigmoid_f32_kernelEPKfPfm,@"STO_CUDA_ENTRY STV_DEFAULT"
_ZN8pygpukit3ops2nn18sigmoid_f32_kernelEPKfPfm:
.text._ZN8pygpukit3ops2nn18sigmoid_f32_kernelEPKfPfm:
        /* <DEDUP_REMOVED lines=15> */
[----:B-1----:R-:W2:Y:S01]  /*00f0*/  LDG.E.CONSTANT R6, desc[UR4][R6.64] ;  /* 0x0000000406067981 */ /* 0x002ea2000c1e9900 */
[----:B------:R-:W-:Y:S01]  /*0100*/  IMAD.MOV.U32 R5, RZ, RZ, 0x3bbb989d ;  /* 0x3bbb989dff057424 */ /* 0x000fe200078e00ff */
[----:B------:R-:W-:Y:S01]  /*0110*/  BSSY.RECONVERGENT B0, `(.L_x_19) ;  /* 0x0000016000007945 */ /* 0x000fe20003800200 */
[----:B------:R-:W-:Y:S02]  /*0120*/  IMAD.MOV.U32 R9, RZ, RZ, 0x437c0000 ;  /* 0x437c0000ff097424 */ /* 0x000fe400078e00ff */
[----:B--2---:R-:W-:-:S04]  /*0130*/  FFMA.SAT R0, R6, -R5, 0.5 ;  /* 0x3f00000006007423 */ /* 0x004fc80000002805 */
        /* <DEDUP_REMOVED lines=12> */
[----:B------:R-:W-:Y:S05]  /*0200*/  CALL.REL.NOINC `($__internal_2_$__cuda_sm20_rcp_rn_f32_slowpath) ;  /* 0x0000000000307944 */ /* 0x000fea0003c00000 */
[----:B------:R-:W-:Y:S01]  /*0210*/  MOV R7, R5 ;  /* 0x0000000500077202 */ /* 0x000fe20000000f00 */
[----:B------:R-:W-:Y:S06]  /*0220*/  BRA `(.L_x_21) ;  /* 0x0000000000107947 */ /* 0x000fec0003800000 */
.L_x_20:
[----:B------:R-:W0:Y:S02]  /*0230*/  MUFU.RCP R7, R0 ;  /* 0x0000000000077308 */ /* 0x000e240000001000 */
[----:B0-----:R-:W-:-:S04]  /*0240*/  FFMA R2, R0, R7, -1 ;  /* 0xbf80000000027423 */ /* 0x001fc80000000007 */
[----:B------:R-:W-:-:S04]  /*0250*/  FADD.FTZ R2, -R2, -RZ ;  /* 0x800000ff02027221 */ /* 0x000fc80000010100 */
[----:B------:R-:W-:-:S07]  /*0260*/  FFMA R7, R7, R2, R7 ;  /* 0x0000000207077223 */ /* 0x000fce0000000007 */
.L_x_21:
[----:B------:R-:W-:Y:S05]  /*0270*/  BSYNC.RECONVERGENT B0 ;  /* 0x0000000000007941 */ /* 0x000fea0003800200 */
.L_x_19:
[----:B------:R-:W0:Y:S02]  /*0280*/  LDCU.64 UR6, c[0x0][0x388] ;  /* 0x00007100ff0677ac */ /* 0x000e240008000a00 */
[----:B0-----:R-:W-:-:S04]  /*0290*/  IADD3 R4, P0, PT, R4, UR6, RZ ;  /* 0x0000000604047c10 */ /* 0x001fc8000ff1e0ff */
[----:B------:R-:W-:-:S05]  /*02a0*/  IADD3.X R5, PT, PT, R3, UR7, RZ, P0, !PT ;  /* 0x0000000703057c10 */ /* 0x000fca00087fe4ff */
[----:B------:R-:W-:Y:S01]  /*02b0*/  STG.E desc[UR4][R4.64], R7 ;  /* 0x0000000704007986 */ /* 0x000fe2000c101904 */
[----:B------:R-:W-:Y:S05]  /*02c0*/  EXIT ;  /* 0x000000000000794d */ /* 0x000fea0003800000 */
        .weak           $__internal_2_$__cuda_sm20_rcp_rn_f32_slowpath
        .type           $__internal_2_$__cuda_sm20_rcp_rn_f32_slowpath,@function
        .size           $__internal_2_$__cuda_sm20_rcp_rn_f32_slowpath,(.L_x_91 - $__internal_2_$__cuda_sm20_rcp_rn_f32_slowpath)
$__internal_2_$__cuda_sm20_rcp_rn_f32_slowpath:
        /* <DEDUP_REMOVED lines=15> */
.L_x_23:
        /* <DEDUP_REMOVED lines=33> */
.L_x_25:
[----:B------:R0:W1:Y:S02]  /*05d0*/  MUFU.RCP R5, R0 ;  /* 0x0000000000057308 */ /* 0x0000640000001000 */
.L_x_24:
[----:B------:R-:W-:Y:S05]  /*05e0*/  BSYNC.RECONVERGENT B1 ;  /* 0x0000000000017941 */ /* 0x000fea0003800200 */
.L_x_22:
[----:B------:R-:W-:-:S04]  /*05f0*/  IMAD.MOV.U32 R7, RZ, RZ, 0x0 ;  /* 0x00000000ff077424 */ /* 0x000fc800078e00ff */
[----:B01----:R-:W-:Y:S05]  /*0600*/  RET.REL.NODEC R6 `(_ZN8pygpukit3ops2nn18sigmoid_f32_kernelEPKfPfm) ;  /* 0xfffffff8067c7950 */ /* 0x003fea0003c3ffff */
.L_x_26:
        /* <DEDUP_REMOVED lines=15> */
.L_x_91:


//--------------------- .text._ZN8pygpukit3ops2nn16relu_bf16_kernelEPK13__nv_bfloat16PS2_m --------------------------
	.section	.text._ZN8pygpukit3ops2nn16relu_bf16_kernelEPK13__nv_bfloat16PS2_m,"ax",@progbits
	.align	128
        .global         _ZN8pygpukit3ops2nn16relu_bf16_kernelEPK13__nv_bfloat16PS2_m
        .type           _ZN8pygpukit3ops2nn16relu_bf16_kernelEPK13__nv_bfloat16PS2_m,@function
        .size           _ZN8pygpukit3ops2nn16relu_bf16_kernelEPK13__nv_bfloat16PS2_m,(.L_x_102 - _ZN8pygpukit3ops2nn16relu_bf16_kernelEPK13__nv_bfloat16PS2_m)
        .other          _ZN8pygpukit3ops2nn16relu_bf16_kernelEPK13__nv_bfloat16PS2_m,@"STO_CUDA_ENTRY STV_DEFAULT"
_ZN8pygpukit3ops2nn16relu_bf16_kernelEPK13__nv_bfloat16PS2_m:
.text._ZN8pygpukit3ops2nn16relu_bf16_kernelEPK13__nv_bfloat16PS2_m:
        /* <DEDUP_REMOVED lines=16> */
[----:B------:R-:W-:-:S04]  /*0100*/  IADD3 R4, P0, PT, R4, UR10, RZ ;  /* 0x0000000a04047c10 */ /* 0x000fc8000ff1e0ff */
[----:B------:R-:W-:Y:S01]  /*0110*/  IADD3.X R5, PT, PT, R5, UR11, RZ, P0, !PT ;  /* 0x0000000b05057c10 */ /* 0x000fe200087fe4ff */
[----:B--2---:R-:W-:-:S05]  /*0120*/  IMAD.U32 R0, R2, 0x10000, RZ ;  /* 0x0001000002007824 */ /* 0x004fca00078e00ff */
[----:B------:R-:W-:-:S04]  /*0130*/  FMNMX R0, RZ, R0, !PT ;  /* 0x00000000ff007209 */ /* 0x000fc80007800000 */
[----:B------:R-:W-:-:S05]  /*0140*/  F2FP.BF16.F32.PACK_AB R0, RZ, R0 ;  /* 0x00000000ff00723e */ /* 0x000fca00000010ff */
[----:B------:R-:W-:Y:S01]  /*0150*/  STG.E.U16 desc[UR4][R4.64], R0 ;  /* 0x0000000004007986 */ /* 0x000fe2000c101504 */
[----:B------:R-:W-:Y:S05]  /*0160*/  EXIT ;  /* 0x000000000000794d */ /* 0x000fea0003800000 */
.L_x_27:
        /* <DEDUP_REMOVED lines=9> */
.L_x_102:


//--------------------- .text._ZN8pygpukit3ops2nn15relu_f16_kernelEPK6__halfPS2_m --------------------------
	.section	.text._ZN8pygpukit3ops2nn15relu_f16_kernelEPK6__halfPS2_m,"ax",@progbits
	.align	128
        .global         _ZN8pygpukit3ops2nn15relu_f16_kernelEPK6__halfPS2_m
        .type           _ZN8pygpukit3ops2nn15relu_f16_kernelEPK6__halfPS2_m,@function
        .size           _ZN8pygpukit3ops2nn15relu_f16_kernelEPK6__halfPS2_m,(.L_x_103 - _ZN8pygpukit3ops2nn15relu_f16_kernelEPK6__halfPS2_m)
        .other          _ZN8pygpukit3ops2nn15relu_f16_kernelEPK6__halfPS2_m,@"STO_CUDA_ENTRY STV_DEFAULT"
_ZN8pygpukit3ops2nn15relu_f16_kernelEPK6__halfPS2_m:
.text._ZN8pygpukit3ops2nn15relu_f16_kernelEPK6__halfPS2_m:
        /* <DEDUP_REMOVED lines=18> */
[----:B--2---:R-:W-:-:S05]  /*0120*/  HADD2.F32 R0, -RZ, R2.H0_H0 ;  /* 0x20000002ff007230 */ /* 0x004fca0000004100 */
[----:B------:R-:W-:-:S04]  /*0130*/  FMNMX R0, RZ, R0, !PT ;  /* 0x00000000ff007209 */ /* 0x000fc80007800000 */
[----:B------:R-:W-:-:S05]  /*0140*/  F2FP.F16.F32.PACK_AB R0, RZ, R0 ;  /* 0x00000000ff00723e */ /* 0x000fca00000000ff */
[----:B------:R-:W-:Y:S01]  /*0150*/  STG.E.U16 desc[UR4][R4.64], R0 ;  /* 0x0000000004007986 */ /* 0x000fe2000c101504 */
[----:B------:R-:W-:Y:S05]  /*0160*/  EXIT ;  /* 0x000000000000794d */ /* 0x000fea0003800000 */
.L_x_28:
        /* <DEDUP_REMOVED lines=9> */
.L_x_103:


//--------------------- .text._ZN8pygpukit3ops2nn15relu_f32_kernelEPKfPfm --------------------------
	.section	.text._ZN8pygpukit3ops2nn15relu_f32_kernelEPKfPfm,"ax",@progbits
	.align	128
        .global         _ZN8pygpukit3ops2nn15relu_f32_kernelEPKfPfm
        .type           _ZN8pygpukit3ops2nn15relu_f32_kernelEPKfPfm,@function
        .size           _ZN8pygpukit3ops2nn15relu_f32_kernelEPKfPfm,(.L_x_104 - _ZN8pygpukit3ops2nn15relu_f32_kernelEPKfPfm)
        .other          _ZN8pygpukit3ops2nn15relu_f32_kernelEPKfPfm,@"STO_CUDA_ENTRY STV_DEFAULT"
_ZN8pygpukit3ops2nn15relu_f32_kernelEPKfPfm:
.text._ZN8pygpukit3ops2nn15relu_f32_kernelEPKfPfm:
        /* <DEDUP_REMOVED lines=16> */
[----:B------:R-:W-:-:S04]  /*0100*/  IADD3 R4, P0, PT, R4, UR10, RZ ;  /* 0x0000000a04047c10 */ /* 0x000fc8000ff1e0ff */
[----:B------:R-:W-:Y:S02]  /*0110*/  IADD3.X R5, PT, PT, R0, UR11, RZ, P0, !PT ;  /* 0x0000000b00057c10 */ /* 0x000fe400087fe4ff */
[----:B--2---:R-:W-:-:S05]  /*0120*/  FMNMX R7, RZ, R2, !PT ;  /* 0x00000002ff077209 */ /* 0x004fca0007800000 */
[----:B------:R-:W-:Y:S01]  /*0130*/  STG.E desc[UR4][R4.64], R7 ;  /* 0x0000000704007986 */ /* 0x000fe2000c101904 */
[----:B------:R-:W-:Y:S05]  /*0140*/  EXIT ;  /* 0x000000000000794d */ /* 0x000fea0003800000 */
.L_x_29:
        /* <DEDUP_REMOVED lines=11> */
.L_x_104:


//--------------------- .text._ZN8pygpukit3ops2nn16silu_bf16_kernelEPK13__nv_bfloat16PS2_m --------------------------
	.section	.text._ZN8pygpukit3ops2nn16silu_bf16_kernelEPK13__nv_bfloat16PS2_m,"ax",@progbits
	.align	128
        .global         _ZN8pygpukit3ops2nn16silu_bf16_kernelEPK13__nv_bfloat16PS2_m
        .type           _ZN8pygpukit3ops2nn16silu_bf16_kernelEPK13__nv_bfloat16PS2_m,@function
        .size           _ZN8pygpukit3ops2nn16silu_bf16_kernelEPK13__nv_bfloat16PS2_m,(.L_x_92 - _ZN8pygpukit3ops2nn16silu_bf16_kernelEPK13__nv_bfloat16PS2_m)
        .other          _ZN8pygpukit3ops2nn16silu_bf16_kernelEPK13__nv_bfloat16PS2_m,@"STO_CUDA_ENTRY STV_DEFAULT"
_ZN8pygpukit3ops2nn16silu_bf16_kernelEPK13__nv_bfloat16PS2_m:
.text._ZN8pygpukit3ops2nn16silu_bf16_kernelEPK13__nv_bfloat16PS2_m:
        /* <DEDUP_REMOVED lines=25> */
[----:B------:R-:W-:-:S04]  /*0190*/  FFMA R5, R0, -1.925963033500011079e-08, R5 ;  /* 0xb2a5706000057823 */ /* 0x000fc80000000005 */
[----:B------:R-:W0:Y:S02]  /*01a0*/  MUFU.EX2 R8, R5 ;  /* 0x0000000500087308 */ /* 0x000e240000000800 */
[----:B0-----:R-:W-:-:S06]  /*01b0*/  FFMA R3, R3, R8, 1 ;  /* 0x3f80000003037423 */ /* 0x001fcc0000000008 */
[----:B------:R-:W0:Y:S08]  /*01c0*/  MUFU.RCP R6, R3 ;  /* 0x0000000300067308 */ /* 0x000e300000001000 */
[----:B------:R-:W1:Y:S01]  /*01d0*/  FCHK P0, R0, R3 ;  /* 0x0000000300007302 */ /* 0x000e620000000000 */
[----:B0-----:R-:W-:-:S04]  /*01e0*/  FFMA R7, -R3, R6, 1 ;  /* 0x3f80000003077423 */ /* 0x001fc80000000106 */
[----:B------:R-:W-:-:S04]  /*01f0*/  FFMA R7, R6, R7, R6 ;  /* 0x0000000706077223 */ /* 0x000fc80000000006 */
[----:B------:R-:W-:-:S04]  /*0200*/  FFMA R6, R0, R7, RZ ;  /* 0x0000000700067223 */ /* 0x000fc800000000ff */
[----:B------:R-:W-:-:S04]  /*0210*/  FFMA R8, -R3, R6, R0 ;  /* 0x0000000603087223 */ /* 0x000fc80000000100 */
[----:B------:R-:W-:Y:S01]  /*0220*/  FFMA R6, R7, R8, R6 ;  /* 0x0000000807067223 */ /* 0x000fe20000000006 */
[----:B-1----:R-:W-:Y:S06]  /*0230*/  @!P0 BRA `(.L_x_31) ;  /* 0x00000000000c8947 */ /* 0x002fec0003800000 */
[----:B------:R-:W-:-:S07]  /*0240*/  MOV R6, 0x260 ;  /* 0x0000026000067802 */ /* 0x000fce0000000f00 */
[----:B------:R-:W-:Y:S05]  /*0250*/  CALL.REL.NOINC `($__internal_3_$__cuda_sm3x_div_rn_noftz_f32_slowpath) ;  /* 0x0000000000207944 */ /* 0x000fea0003c00000 */
[----:B------:R-:W-:-:S07]  /*0260*/  IMAD.MOV.U32 R6, RZ, RZ, R0 ;  /* 0x000000ffff067224 */ /* 0x000fce00078e0000 */
.L_x_31:
[----:B------:R-:W-:Y:S05]  /*0270*/  BSYNC.RECONVERGENT B0 ;  /* 0x0000000000007941 */ /* 0x000fea0003800200 */
.L_x_30:
[----:B------:R-:W0:Y:S01]  /*0280*/  LDCU.64 UR6, c[0x0][0x388] ;  /* 0x00007100ff0677ac */ /* 0x000e220008000a00 */
[----:B------:R-:W-:Y:S02]  /*0290*/  F2FP.BF16.F32.PACK_AB R6, RZ, R6 ;  /* 0x00000006ff06723e */ /* 0x000fe400000010ff */
[----:B0-----:R-:W-:-:S04]  /*02a0*/  IADD3 R4, P0, PT, R4, UR6, RZ ;  /* 0x0000000604047c10 */ /* 0x001fc8000ff1e0ff */
[----:B------:R-:W-:-:S05]  /*02b0*/  IADD3.X R5, PT, PT, R2, UR7, RZ, P0, !PT ;  /* 0x0000000702057c10 */ /* 0x000fca00087fe4ff */
[----:B------:R-:W-:Y:S01]  /*02c0*/  STG.E.U16 desc[UR4][R4.64], R6 ;  /* 0x0000000604007986 */ /* 0x000fe2000c101504 */
[----:B------:R-:W-:Y:S05]  /*02d0*/  EXIT ;  /* 0x000000000000794d */ /* 0x000fea0003800000 */
        .weak           $__internal_3_$__cuda_sm3x_div_rn_noftz_f32_slowpath
        .type           $__internal_3_$__cuda_sm3x_div_rn_noftz_f32_slowpath,@function
        .size           $__internal_3_$__cuda_sm3x_div_rn_noftz_f32_slowpath,(.L_x_92 - $__internal_3_$__cuda_sm3x_div_rn_noftz_f32_slowpath)
$__internal_3_$__cuda_sm3x_div_rn_noftz_f32_slowpath:
[--C-:B------:R-:W-:Y:S01]  /*02e0*/  SHF.R.U32.HI R7, RZ, 0x17, R3.reuse ;  /* 0x00000017ff077819 */ /* 0x100fe20000011603 */
[----:B------:R-:W-:Y:S01]  /*02f0*/  BSSY.RECONVERGENT B1, `(.L_x_32) ;  /* 0x0000064000017945 */ /* 0x000fe20003800200 */
[--C-:B------:R-:W-:Y:S01]  /*0300*/  SHF.R.U32.HI R5, RZ, 0x17, R0.reuse ;  /* 0x00000017ff057819 */ /* 0x100fe20000011600 */
[----:B------:R-:W-:Y:S01]  /*0310*/  IMAD.MOV.U32 R8, RZ, RZ, R0 ;  /* 0x000000ffff087224 */ /* 0x000fe200078e0000 */
[----:B------:R-:W-:Y:S01]  /*0320*/  LOP3.LUT R7, R7, 0xff, RZ, 0xc0, !PT ;  /* 0x000000ff07077812 */ /* 0x000fe200078ec0ff */
[----:B------:R-:W-:Y:S01]  /*0330*/  IMAD.MOV.U32 R9, RZ, RZ, R3 ;  /* 0x000000ffff097224 */ /* 0x000fe200078e0003 */
[----:B------:R-:W-:-:S03]  /*0340*/  LOP3.LUT R5, R5, 0xff, RZ, 0xc0, !PT ;  /* 0x000000ff05057812 */ /* 0x000fc600078ec0ff */
[----:B------:R-:W-:Y:S02]  /*0350*/  VIADD R12, R7, 0xffffffff ;  /* 0xffffffff070c7836 */ /* 0x000fe40000000000 */
[----:B------:R-:W-:-:S03]  /*0360*/  VIADD R11, R5, 0xffffffff ;  /* 0xffffffff050b7836 */ /* 0x000fc60000000000 */
[----:B------:R-:W-:-:S04]  /*0370*/  ISETP.GT.U32.AND P0, PT, R12, 0xfd, PT ;  /* 0x000000fd0c00780c */ /* 0x000fc80003f04070 */
[----:B------:R-:W-:-:S13]  /*0380*/  ISETP.GT.U32.OR P0, PT, R11, 0xfd, P0 ;  /* 0x000000fd0b00780c */ /* 0x000fda0000704470 */
[----:B------:R-:W-:Y:S01]  /*0390*/  @!P0 IMAD.MOV.U32 R10, RZ, RZ, RZ ;  /* 0x000000ffff0a8224 */ /* 0x000fe200078e00ff */
[----:B------:R-:W-:Y:S06]  /*03a0*/  @!P0 BRA `(.L_x_33) ;  /* 0x00000000005c8947 */ /* 0x000fec0003800000 */
[----:B------:R-:W-:Y:S02]  /*03b0*/  FSETP.GTU.FTZ.AND P0, PT, |R0|, +INF , PT ;  /* 0x7f8000000000780b */ /* 0x000fe40003f1c200 */
[----:B------:R-:W-:-:S04]  /*03c0*/  FSETP.GTU.FTZ.AND P1, PT, |R3|, +INF , PT ;  /* 0x7f8000000300780b */ /* 0x000fc80003f3c200 */
[----:B------:R-:W-:-:S13]  /*03d0*/  PLOP3.LUT P0, PT, P0, P1, PT, 0xf8, 0x8f ;  /* 0x00000000008f781c */ /* 0x000fda0000703f70 */
[----:B------:R-:W-:Y:S05]  /*03e0*/  @P0 BRA `(.L_x_34) ;  /* 0x00000004004c0947 */ /* 0x000fea0003800000 */
[----:B------:R-:W-:-:S13]  /*03f0*/  LOP3.LUT P0, RZ, R9, 0x7fffffff, R8, 0xc8, !PT ;  /* 0x7fffffff09ff7812 */ /* 0x000fda000780c808 */
[----:B------:R-:W-:Y:S05]  /*0400*/  @!P0 BRA `(.L_x_35) ;  /* 0x00000004003c8947 */ /* 0x000fea0003800000 */
[C---:B------:R-:W-:Y:S02]  /*0410*/  FSETP.NEU.FTZ.AND P2, PT, |R0|.reuse, +INF , PT ;  /* 0x7f8000000000780b */ /* 0x040fe40003f5d200 */
[----:B------:R-:W-:Y:S02]  /*0420*/  FSETP.NEU.FTZ.AND P1, PT, |R3|, +INF , PT ;  /* 0x7f8000000300780b */ /* 0x000fe40003f3d200 */
[----:B------:R-:W-:-:S11]  /*0430*/  FSETP.NEU.FTZ.AND P0, PT, |R0|, +INF , PT ;  /* 0x7f8000000000780b */ /* 0x000fd60003f1d200 */
[----:B------:R-:W-:Y:S05]  /*0440*/  @!P1 BRA !P2, `(.L_x_35) ;  /* 0x00000004002c9947 */ /* 0x000fea0005000000 */
[----:B------:R-:W-:-:S04]  /*0450*/  LOP3.LUT P2, RZ, R8, 0x7fffffff, RZ, 0xc0, !PT ;  /* 0x7fffffff08ff7812 */ /* 0x000fc8000784c0ff */
[----:B------:R-:W-:-:S13]  /*0460*/  PLOP3.LUT P1, PT, P1, P2, PT, 0x2f, 0xf2 ;  /* 0x0000000000f2781c */ /* 0x000fda0000f24577 */
[----:B------:R-:W-:Y:S05]  /*0470*/  @P1 BRA `(.L_x_36) ;  /* 0x0000000400181947 */ /* 0x000fea0003800000 */
[----:B------:R-:W-:-:S04]  /*0480*/  LOP3.LUT P1, RZ, R9, 0x7fffffff, RZ, 0xc0, !PT ;  /* 0x7fffffff09ff7812 */ /* 0x000fc8000782c0ff */
[----:B------:R-:W-:-:S13]  /*0490*/  PLOP3.LUT P0, PT, P0, P1, PT, 0x2f, 0xf2 ;  /* 0x0000000000f2781c */ /* 0x000fda0000702577 */
[----:B------:R-:W-:Y:S05]  /*04a0*/  @P0 BRA `(.L_x_37) ;  /* 0x0000000400000947 */ /* 0x000fea0003800000 */
[----:B------:R-:W-:Y:S02]  /*04b0*/  ISETP.GE.AND P0, PT, R11, RZ, PT ;  /* 0x000000ff0b00720c */ /* 0x000fe40003f06270 */
[----:B------:R-:W-:-:S11]  /*04c0*/  ISETP.GE.AND P1, PT, R12, RZ, PT ;  /* 0x000000ff0c00720c */ /* 0x000fd60003f26270 */
[----:B------:R-:W-:Y:S02]  /*04d0*/  @P0 IMAD.MOV.U32 R10, RZ, RZ, RZ ;  /* 0x000000ffff0a0224 */ /* 0x000fe400078e00ff */
[----:B------:R-:W-:Y:S01]  /*04e0*/  @!P0 FFMA R8, R0, 1.84467440737095516160e+19, RZ ;  /* 0x5f80000000088823 */ /* 0x000fe200000000ff */
[----:B------:R-:W-:Y:S02]  /*04f0*/  @!P0 IMAD.MOV.U32 R10, RZ, RZ, -0x40 ;  /* 0xffffffc0ff0a8424 */ /* 0x000fe400078e00ff */
[----:B------:R-:W-:Y:S02]  /*0500*/  @!P1 FFMA R9, R3, 1.84467440737095516160e+19, RZ ;  /* 0x5f80000003099823 */ /* 0x000fe400000000ff */
[----:B------:R-:W-:-:S07]  /*0510*/  @!P1 VIADD R10, R10, 0x40 ;  /* 0x000000400a0a9836 */ /* 0x000fce0000000000 */
.L_x_33:
[----:B------:R-:W-:Y:S01]  /*0520*/  LEA R0, R7, 0xc0800000, 0x17 ;  /* 0xc080000007007811 */ /* 0x000fe200078eb8ff */
[----:B------:R-:W-:Y:S01]  /*0530*/  VIADD R5, R5, 0xffffff81 ;  /* 0xffffff8105057836 */ /* 0x000fe20000000000 */
[----:B------:R-:W-:Y:S03]  /*0540*/  BSSY.RECONVERGENT B2, `(.L_x_38) ;  /* 0x0000035000027945 */ /* 0x000fe60003800200 */
[----:B------:R-:W-:Y:S02]  /*0550*/  IMAD.IADD R9, R9, 0x1, -R0 ;  /* 0x0000000109097824 */ /* 0x000fe400078e0a00 */
[C---:B------:R-:W-:Y:S01]  /*0560*/  IMAD R0, R5.reuse, -0x800000, R8 ;  /* 0xff80000005007824 */ /* 0x040fe200078e0208 */
[----:B------:R-:W-:Y:S01]  /*0570*/  IADD3 R5, PT, PT, R5, 0x7f, -R7 ;  /* 0x0000007f05057810 */ /* 0x000fe20007ffe807 */
[----:B------:R-:W0:Y:S01]  /*0580*/  MUFU.RCP R3, R9 ;  /* 0x0000000900037308 */ /* 0x000e220000001000 */
[----:B------:R-:W-:-:S03]  /*0590*/  FADD.FTZ R11, -R9, -RZ ;  /* 0x800000ff090b7221 */ /* 0x000fc60000010100 */
[----:B------:R-:W-:Y:S02]  /*05a0*/  IMAD.IADD R5, R5, 0x1, R10 ;  /* 0x0000000105057824 */ /* 0x000fe400078e020a */
[----:B0-----:R-:W-:-:S04]  /*05b0*/  FFMA R12, R3, R11, 1 ;  /* 0x3f800000030c7423 */ /* 0x001fc8000000000b */
[----:B------:R-:W-:-:S04]  /*05c0*/  FFMA R12, R3, R12, R3 ;  /* 0x0000000c030c7223 */ /* 0x000fc80000000003 */
[----:B------:R-:W-:-:S04]  /*05d0*/  FFMA R3, R0, R12, RZ ;  /* 0x0000000c00037223 */ /* 0x000fc800000000ff */
[----:B------:R-:W-:-:S04]  /*05e0*/  FFMA R8, R11, R3, R0 ;  /* 0x000000030b087223 */ /* 0x000fc80000000000 */
[----:B------:R-:W-:-:S04]  /*05f0*/  FFMA R13, R12, R8, R3 ;  /* 0x000000080c0d7223 */ /* 0x000fc80000000003 */
[----:B------:R-:W-:-:S04]  /*0600*/  FFMA R8, R11, R13, R0 ;  /* 0x0000000d0b087223 */ /* 0x000fc80000000000 */
[----:B------:R-:W-:-:S05]  /*0610*/  FFMA R0, R12, R8, R13 ;  /* 0x000000080c007223 */ /* 0x000fca000000000d */
[----:B------:R-:W-:-:S04]  /*0620*/  SHF.R.U32.HI R3, RZ, 0x17, R0 ;  /* 0x00000017ff037819 */ /* 0x000fc80000011600 */
[----:B------:R-:W-:-:S05]  /*0630*/  LOP3.LUT R3, R3, 0xff, RZ, 0xc0, !PT ;  /* 0x000000ff03037812 */ /* 0x000fca00078ec0ff */
[----:B------:R-:W-:-:S04]  /*0640*/  IMAD.IADD R7, R3, 0x1, R5 ;  /* 0x0000000103077824 */ /* 0x000fc800078e0205 */
[----:B------:R-:W-:-:S05]  /*0650*/  VIADD R3, R7, 0xffffffff ;  /* 0xffffffff07037836 */ /* 0x000fca0000000000 */
[----:B------:R-:W-:-:S13]  /*0660*/  ISETP.GE.U32.AND P0, PT, R3, 0xfe, PT ;  /* 0x000000fe0300780c */ /* 0x000fda0003f06070 */
[----:B------:R-:W-:Y:S05]  /*0670*/  @!P0 BRA `(.L_x_39) ;  /* 0x0000000000808947 */ /* 0x000fea0003800000 */
[----:B------:R-:W-:-:S13]  /*0680*/  ISETP.GT.AND P0, PT, R7, 0xfe, PT ;  /* 0x000000fe0700780c */ /* 0x000fda0003f04270 */
[----:B------:R-:W-:Y:S05]  /*0690*/  @P0 BRA `(.L_x_40) ;  /* 0x00000000006c0947 */ /* 0x000fea0003800000 */
[----:B------:R-:W-:-:S13]  /*06a0*/  ISETP.GE.AND P0, PT, R7, 0x1, PT ;  /* 0x000000010700780c */ /* 0x000fda0003f06270 */
[----:B------:R-:W-:Y:S05]  /*06b0*/  @P0 BRA `(.L_x_41) ;  /* 0x0000000000740947 */ /* 0x000fea0003800000 */
[----:B------:R-:W-:Y:S02]  /*06c0*/  ISETP.GE.AND P0, PT, R7, -0x18, PT ;  /* 0xffffffe80700780c */ /* 0x000fe40003f06270 */
[----:B------:R-:W-:-:S11]  /*06d0*/  LOP3.LUT R0, R0, 0x80000000, RZ, 0xc0, !PT ;  /* 0x8000000000007812 */ /* 0x000fd600078ec0ff */
[----:B------:R-:W-:Y:S05]  /*06e0*/  @!P0 BRA `(.L_x_41) ;  /* 0x0000000000688947 */ /* 0x000fea0003800000 */
[CC--:B------:R-:W-:Y:S01]  /*06f0*/  FFMA.RZ R3, R12.reuse, R8.reuse, R13 ;  /* 0x000000080c037223 */ /* 0x0c0fe2000000c00d */
[C---:B------:R-:W-:Y:S01]  /*0700*/  VIADD R10, R7.reuse, 0x20 ;  /* 0x00000020070a7836 */ /* 0x040fe20000000000 */
[C---:B------:R-:W-:Y:S02]  /*0710*/  ISETP.NE.AND P2, PT, R7.reuse, RZ, PT ;  /* 0x000000ff0700720c */ /* 0x040fe40003f45270 */
[----:B------:R-:W-:Y:S01]  /*0720*/  ISETP.NE.AND P1, PT, R7, RZ, PT ;  /* 0x000000ff0700720c */ /* 0x000fe20003f25270 */
[----:B------:R-:W-:Y:S01]  /*0730*/  IMAD.MOV R7, RZ, RZ, -R7 ;  /* 0x000000ffff077224 */ /* 0x000fe200078e0a07 */
[----:B------:R-:W-:Y:S01]  /*0740*/  LOP3.LUT R5, R3, 0x7fffff, RZ, 0xc0, !PT ;  /* 0x007fffff03057812 */ /* 0x000fe200078ec0ff */
[CCC-:B------:R-:W-:Y:S01]  /*0750*/  FFMA.RP R3, R12.reuse, R8.reuse, R13.reuse ;  /* 0x000000080c037223 */ /* 0x1c0fe2000000800d */
[----:B------:R-:W-:Y:S02]  /*0760*/  FFMA.RM R8, R12, R8, R13 ;  /* 0x000000080c087223 */ /* 0x000fe4000000400d */
[----:B------:R-:W-:-:S03]  /*0770*/  LOP3.LUT R5, R5, 0x800000, RZ, 0xfc, !PT ;  /* 0x0080000005057812 */ /* 0x000fc600078efcff */
[----:B------:R-:W-:Y:S02]  /*0780*/  FSETP.NEU.FTZ.AND P0, PT, R3, R8, PT ;  /* 0x000000080300720b */ /* 0x000fe40003f1d000 */
[----:B------:R-:W-:Y:S02]  /*0790*/  SHF.L.U32 R10, R5, R10, RZ ;  /* 0x0000000a050a7219 */ /* 0x000fe400000006ff */
[----:B------:R-:W-:Y:S02]  /*07a0*/  SEL R8, R7, RZ, P2 ;  /* 0x000000ff07087207 */ /* 0x000fe40001000000 */
[----:B------:R-:W-:Y:S02]  /*07b0*/  ISETP.NE.AND P1, PT, R10, RZ, P1 ;  /* 0x000000ff0a00720c */ /* 0x000fe40000f25270 */
[----:B------:R-:W-:Y:S02]  /*07c0*/  SHF.R.U32.HI R8, RZ, R8, R5 ;  /* 0x00000008ff087219 */ /* 0x000fe40000011605 */
[----:B------:R-:W-:-:S02]  /*07d0*/  PLOP3.LUT P0, PT, P0, P1, PT, 0xf8, 0x8f ;  /* 0x00000000008f781c */ /* 0x000fc40000703f70 */
[----:B------:R-:W-:Y:S02]  /*07e0*/  SHF.R.U32.HI R10, RZ, 0x1, R8 ;  /* 0x00000001ff0a7819 */ /* 0x000fe40000011608 */
[----:B------:R-:W-:-:S04]  /*07f0*/  SEL R3, RZ, 0x1, !P0 ;  /* 0x00000001ff037807 */ /* 0x000fc80004000000 */
[----:B------:R-:W-:-:S04]  /*0800*/  LOP3.LUT R3, R3, 0x1, R10, 0xf8, !PT ;  /* 0x0000000103037812 */ /* 0x000fc800078ef80a */
[----:B------:R-:W-:-:S05]  /*0810*/  LOP3.LUT R3, R3, R8, RZ, 0xc0, !PT ;  /* 0x0000000803037212 */ /* 0x000fca00078ec0ff */
[----:B------:R-:W-:-:S05]  /*0820*/  IMAD.IADD R3, R10, 0x1, R3 ;  /* 0x000000010a037824 */ /* 0x000fca00078e0203 */
[----:B------:R-:W-:Y:S01]  /*0830*/  LOP3.LUT R0, R3, R0, RZ, 0xfc, !PT ;  /* 0x0000000003007212 */ /* 0x000fe200078efcff */
[----:B------:R-:W-:Y:S06]  /*0840*/  BRA `(.L_x_41) ;  /* 0x0000000000107947 */ /* 0x000fec0003800000 */
.L_x_40:
[----:B------:R-:W-:-:S04]  /*0850*/  LOP3.LUT R0, R0, 0x80000000, RZ, 0xc0, !PT ;  /* 0x8000000000007812 */ /* 0x000fc800078ec0ff */
[----:B------:R-:W-:Y:S01]  /*0860*/  LOP3.LUT R0, R0, 0x7f800000, RZ, 0xfc, !PT ;  /* 0x7f80000000007812 */ /* 0x000fe200078efcff */
[----:B------:R-:W-:Y:S06]  /*0870*/  BRA `(.L_x_41) ;  /* 0x0000000000047947 */ /* 0x000fec0003800000 */
.L_x_39:
[----:B------:R-:W-:-:S07]  /*0880*/  IMAD R0, R5, 0x800000, R0 ;  /* 0x0080000005007824 */ /* 0x000fce00078e0200 */
.L_x_41:
[----:B------:R-:W-:Y:S05]  /*0890*/  BSYNC.RECONVERGENT B2 ;  /* 0x0000000000027941 */ /* 0x000fea0003800200 */
.L_x_38:
[----:B------:R-:W-:Y:S05]  /*08a0*/  BRA `(.L_x_42) ;  /* 0x0000000000207947 */ /* 0x000fea0003800000 */
.L_x_37:
[----:B------:R-:W-:-:S04]  /*08b0*/  LOP3.LUT R0, R9, 0x80000000, R8, 0x48, !PT ;  /* 0x8000000009007812 */ /* 0x000fc800078e4808 */
[----:B------:R-:W-:Y:S01]  /*08c0*/  LOP3.LUT R0, R0, 0x7f800000, RZ, 0xfc, !PT ;  /* 0x7f80000000007812 */ /* 0x000fe200078efcff */
[----:B------:R-:W-:Y:S06]  /*08d0*/  BRA `(.L_x_42) ;  /* 0x0000000000147947 */ /* 0x000fec0003800000 */
.L_x_36:
[----:B------:R-:W-:Y:S01]  /*08e0*/  LOP3.LUT R0, R9, 0x80000000, R8, 0x48, !PT ;  /* 0x8000000009007812 */ /* 0x000fe200078e4808 */
[----:B------:R-:W-:Y:S06]  /*08f0*/  BRA `(.L_x_42) ;  /* 0x00000000000c7947 */ /* 0x000fec0003800000 */
.L_x_35:
[----:B------:R-:W0:Y:S01]  /*0900*/  MUFU.RSQ R0, -QNAN ;  /* 0xffc0000000007908 */ /* 0x000e220000001400 */
[----:B------:R-:W-:Y:S05]  /*0910*/  BRA `(.L_x_42) ;  /* 0x0000000000047947 */ /* 0x000fea0003800000 */
.L_x_34:
[----:B------:R-:W-:-:S07]  /*0920*/  FADD.FTZ R0, R0, R3 ;  /* 0x0000000300007221 */ /* 0x000fce0000010000 */
.L_x_42:
[----:B------:R-:W-:Y:S05]  /*0930*/  BSYNC.RECONVERGENT B1 ;  /* 0x0000000000017941 */ /* 0x000fea0003800200 */
.L_x_32:
[----:B------:R-:W-:-:S04]  /*0940*/  IMAD.MOV.U32 R7, RZ, RZ, 0x0 ;  /* 0x00000000ff077424 */ /* 0x000fc800078e00ff */
[----:B0-----:R-:W-:Y:S05]  /*0950*/  RET.REL.NODEC R6 `(_ZN8pygpukit3ops2nn16silu_bf16_kernelEPK13__nv_bfloat16PS2_m) ;  /* 0xfffffff406a87950 */ /* 0x001fea0003c3ffff */
.L_x_43:
        /* <DEDUP_REMOVED lines=10> */
.L_x_92:


//--------------------- .text._ZN8pygpukit3ops2nn15silu_f16_kernelEPK6__halfPS2_m --------------------------
	.section	.text._ZN8pygpukit3ops2nn15silu_f16_kernelEPK6__halfPS2_m,"ax",@progbits
	.align	128
        .global         _ZN8pygpukit3ops2nn15silu_f16_kernelEPK6__halfPS2_m
        .type           _ZN8pygpukit3ops2nn15silu_f16_kernelEPK6__halfPS2_m,@function
        .size           _ZN8pygpukit3ops2nn15silu_f16_kernelEPK6__halfPS2_m,(.L_x_93 - _ZN8pygpukit3ops2nn15silu_f16_kernelEPK6__halfPS2_m)
        .other          _ZN8pygpukit3ops2nn15silu_f16_kernelEPK6__halfPS2_m,@"STO_CUDA_ENTRY STV_DEFAULT"
_ZN8pygpukit3ops2nn15silu_f16_kernelEPK6__halfPS2_m:
.text._ZN8pygpukit3ops2nn15silu_f16_kernelEPK6__halfPS2_m:
        /* <DEDUP_REMOVED lines=37> */
[----:B------:R-:W-:Y:S05]  /*0250*/  CALL.REL.NOINC `($__internal_4_$__cuda_sm3x_div_rn_noftz_f32_slowpath) ;  /* 0x0000000000207944 */ /* 0x000fea0003c00000 */
[----:B------:R-:W-:-:S07]  /*0260*/  IMAD.MOV.U32 R6, RZ, RZ, R0 ;  /* 0x000000ffff067224 */ /* 0x000fce00078e0000 */
.L_x_45:
[----:B------:R-:W-:Y:S05]  /*0270*/  BSYNC.RECONVERGENT B0 ;  /* 0x0000000000007941 */ /* 0x000fea0003800200 */
.L_x_44:
[----:B------:R-:W0:Y:S01]  /*0280*/  LDCU.64 UR6, c[0x0][0x388] ;  /* 0x00007100ff0677ac */ /* 0x000e220008000a00 */
[----:B------:R-:W-:Y:S02]  /*0290*/  F2FP.F16.F32.PACK_AB R6, RZ, R6 ;  /* 0x00000006ff06723e */ /* 0x000fe400000000ff */
[----:B0-----:R-:W-:-:S04]  /*02a0*/  IADD3 R4, P0, PT, R4, UR6, RZ ;  /* 0x0000000604047c10 */ /* 0x001fc8000ff1e0ff */
[----:B------:R-:W-:-:S05]  /*02b0*/  IADD3.X R5, PT, PT, R2, UR7, RZ, P0, !PT ;  /* 0x0000000702057c10 */ /* 0x000fca00087fe4ff */
[----:B------:R-:W-:Y:S01]  /*02c0*/  STG.E.U16 desc[UR4][R4.64], R6 ;  /* 0x0000000604007986 */ /* 0x000fe2000c101504 */
[----:B------:R-:W-:Y:S05]  /*02d0*/  EXIT ;  /* 0x000000000000794d */ /* 0x000fea0003800000 */
        .weak           $__internal_4_$__cuda_sm3x_div_rn_noftz_f32_slowpath
        .type           $__internal_4_$__cuda_sm3x_div_rn_noftz_f32_slowpath,@function
        .size           $__internal_4_$__cuda_sm3x_div_rn_noftz_f32_slowpath,(.L_x_93 - $__internal_4_$__cuda_sm3x_div_rn_noftz_f32_slowpath)
$__internal_4_$__cuda_sm3x_div_rn_noftz_f32_slowpath:
        /* <DEDUP_REMOVED lines=36> */
.L_x_47:
        /* <DEDUP_REMOVED lines=51> */
.L_x_54:
[----:B------:R-:W-:-:S04]  /*0850*/  LOP3.LUT R0, R0, 0x80000000, RZ, 0xc0, !PT ;  /* 0x8000000000007812 */ /* 0x000fc800078ec0ff */
[----:B------:R-:W-:Y:S01]  /*0860*/  LOP3.LUT R0, R0, 0x7f800000, RZ, 0xfc, !PT ;  /* 0x7f80000000007812 */ /* 0x000fe200078efcff */
[----:B------:R-:W-:Y:S06]  /*0870*/  BRA `(.L_x_55) ;  /* 0x0000000000047947 */ /* 0x000fec0003800000 */
.L_x_53:
[----:B------:R-:W-:-:S07]  /*0880*/  IMAD R0, R5, 0x800000, R0 ;  /* 0x0080000005007824 */ /* 0x000fce00078e0200 */
.L_x_55:
[----:B------:R-:W-:Y:S05]  /*0890*/  BSYNC.RECONVERGENT B2 ;  /* 0x0000000000027941 */ /* 0x000fea0003800200 */
.L_x_52:
[----:B------:R-:W-:Y:S05]  /*08a0*/  BRA `(.L_x_56) ;  /* 0x0000000000207947 */ /* 0x000fea0003800000 */
.L_x_51:
[----:B------:R-:W-:-:S04]  /*08b0*/  LOP3.LUT R0, R9, 0x80000000, R8, 0x48, !PT ;  /* 0x8000000009007812 */ /* 0x000fc800078e4808 */
[----:B------:R-:W-:Y:S01]  /*08c0*/  LOP3.LUT R0, R0, 0x7f800000, RZ, 0xfc, !PT ;  /* 0x7f80000000007812 */ /* 0x000fe200078efcff */
[----:B------:R-:W-:Y:S06]  /*08d0*/  BRA `(.L_x_56) ;  /* 0x0000000000147947 */ /* 0x000fec0003800000 */
.L_x_50:
[----:B------:R-:W-:Y:S01]  /*08e0*/  LOP3.LUT R0, R9, 0x80000000, R8, 0x48, !PT ;  /* 0x8000000009007812 */ /* 0x000fe200078e4808 */
[----:B------:R-:W-:Y:S06]  /*08f0*/  BRA `(.L_x_56) ;  /* 0x00000000000c7947 */ /* 0x000fec0003800000 */
.L_x_49:
[----:B------:R-:W0:Y:S01]  /*0900*/  MUFU.RSQ R0, -QNAN ;  /* 0xffc0000000007908 */ /* 0x000e220000001400 */
[----:B------:R-:W-:Y:S05]  /*0910*/  BRA `(.L_x_56) ;  /* 0x0000000000047947 */ /* 0x000fea0003800000 */
.L_x_48:
[----:B------:R-:W-:-:S07]  /*0920*/  FADD.FTZ R0, R0, R3 ;  /* 0x0000000300007221 */ /* 0x000fce0000010000 */
.L_x_56:
[----:B------:R-:W-:Y:S05]  /*0930*/  BSYNC.RECONVERGENT B1 ;  /* 0x0000000000017941 */ /* 0x000fea0003800200 */
.L_x_46:
[----:B------:R-:W-:-:S04]  /*0940*/  IMAD.MOV.U32 R7, RZ, RZ, 0x0 ;  /* 0x00000000ff077424 */ /* 0x000fc800078e00ff */
[----:B0-----:R-:W-:Y:S05]  /*0950*/  RET.REL.NODEC R6 `(_ZN8pygpukit3ops2nn15silu_f16_kernelEPK6__halfPS2_m) ;  /* 0xfffffff406a87950 */ /* 0x001fea0003c3ffff */
.L_x_57:
        /* <DEDUP_REMOVED lines=10> */
.L_x_93:


//--------------------- .text._ZN8pygpukit3ops2nn15silu_f64_kernelEPKdPdm --------------------------
	.section	.text._ZN8pygpukit3ops2nn15silu_f64_kernelEPKdPdm,"ax",@progbits
	.align	128
        .global         _ZN8pygpukit3ops2nn15silu_f64_kernelEPKdPdm
        .type           _ZN8pygpukit3ops2nn15silu_f64_kernelEPKdPdm,@function
        .size           _ZN8pygpukit3ops2nn15silu_f64_kernelEPKdPdm,(.L_x_94 - _ZN8pygpukit3ops2nn15silu_f64_kernelEPKdPdm)
        .other          _ZN8pygpukit3ops2nn15silu_f64_kernelEPKdPdm,@"STO_CUDA_ENTRY STV_DEFAULT"
_ZN8pygpukit3ops2nn15silu_f64_kernelEPKdPdm:
.text._ZN8pygpukit3ops2nn15silu_f64_kernelEPKdPdm:
        /* <DEDUP_REMOVED lines=14> */
[----:B------:R-:W-:-:S06]  /*00e0*/  IADD3.X R9, PT, PT, R4, UR7, RZ, P0, !PT ;  /* 0x0000000704097c10 */ /* 0x000fcc00087fe4ff */
[----:B-1----:R-:W2:Y:S01]  /*00f0*/  LDG.E.64.CONSTANT R8, desc[UR4][R8.64] ;  /* 0x0000000408087981 */ /* 0x002ea2000c1e9b00 */
[----:B------:R-:W-:Y:S01]  /*0100*/  IMAD.MOV.U32 R2, RZ, RZ, 0x652b82fe ;  /* 0x652b82feff027424 */ /* 0x000fe200078e00ff */
[----:B------:R-:W-:Y:S01]  /*0110*/  UMOV UR6, 0xfefa39ef ;  /* 0xfefa39ef00067882 */ /* 0x000fe20000000000 */
[----:B------:R-:W-:Y:S01]  /*0120*/  IMAD.MOV.U32 R3, RZ, RZ, 0x3ff71547 ;  /* 0x3ff71547ff037424 */ /* 0x000fe200078e00ff */
[----:B------:R-:W-:Y:S01]  /*0130*/  UMOV UR7, 0x3fe62e42 ;  /* 0x3fe62e4200077882 */ /* 0x000fe20000000000 */
[----:B------:R-:W-:Y:S04]  /*0140*/  BSSY.RECONVERGENT B0, `(.L_x_58) ;  /* 0x0000037000007945 */ /* 0x000fe80003800200 */
[----:B--2---:R-:W-:Y:S02]  /*0150*/  DFMA R2, R8, -R2, 6.75539944105574400000e+15 ;  /* 0x433800000802742b */ /* 0x004fe40000000802 */
[----:B------:R-:W-:-:S06]  /*0160*/  DADD R12, -RZ, -R8 ;  /* 0x00000000ff0c7229 */ /* 0x000fcc0000000908 */
[----:B------:R-:W-:-:S04]  /*0170*/  DADD R6, R2, -6.75539944105574400000e+15 ;  /* 0xc338000002067429 */ /* 0x000fc80000000000 */
[----:B------:R-:W-:-:S04]  /*0180*/  FSETP.GEU.AND P0, PT, |R13|, 4.1917929649353027344, PT ;  /* 0x4086232b0d00780b */ /* 0x000fc80003f0e200 */
[----:B------:R-:W-:Y:S01]  /*0190*/  DFMA R10, R6, -UR6, -R8 ;  /* 0x80000006060a7c2b */ /* 0x000fe20008000808 */
[----:B------:R-:W-:Y:S01]  /*01a0*/  UMOV UR6, 0x3b39803f ;  /* 0x3b39803f00067882 */ /* 0x000fe20000000000 */
[----:B------:R-:W-:-:S06]  /*01b0*/  UMOV UR7, 0x3c7abc9e ;  /* 0x3c7abc9e00077882 */ /* 0x000fcc0000000000 */
[----:B------:R-:W-:Y:S01]  /*01c0*/  DFMA R6, R6, -UR6, R10 ;  /* 0x8000000606067c2b */ /* 0x000fe2000800000a */
[----:B------:R-:W-:Y:S01]  /*01d0*/  UMOV UR6, 0x69ce2bdf ;  /* 0x69ce2bdf00067882 */ /* 0x000fe20000000000 */
[----:B------:R-:W-:Y:S01]  /*01e0*/  IMAD.MOV.U32 R10, RZ, RZ, -0x35dec16 ;  /* 0xfca213eaff0a7424 */ /* 0x000fe200078e00ff */
[----:B------:R-:W-:Y:S01]  /*01f0*/  UMOV UR7, 0x3e5ade15 ;  /* 0x3e5ade1500077882 */ /* 0x000fe20000000000 */
[----:B------:R-:W-:-:S06]  /*0200*/  IMAD.MOV.U32 R11, RZ, RZ, 0x3e928af3 ;  /* 0x3e928af3ff0b7424 */ /* 0x000fcc00078e00ff */
[----:B------:R-:W-:Y:S01]  /*0210*/  DFMA R10, R6, UR6, R10 ;  /* 0x00000006060a7c2b */ /* 0x000fe2000800000a */
[----:B------:R-:W-:Y:S01]  /*0220*/  UMOV UR6, 0x62401315 ;  /* 0x6240131500067882 */ /* 0x000fe20000000000 */
[----:B------:R-:W-:-:S06]  /*0230*/  UMOV UR7, 0x3ec71dee ;  /* 0x3ec71dee00077882 */ /* 0x000fcc0000000000 */
[----:B------:R-:W-:Y:S01]  /*0240*/  DFMA R10, R6, R10, UR6 ;  /* 0x00000006060a7e2b */ /* 0x000fe2000800000a */
        /* <DEDUP_REMOVED lines=20> */
[----:B------:R-:W-:-:S08]  /*0390*/  DFMA R10, R6, R10, UR6 ;  /* 0x00000006060a7e2b */ /* 0x000fd0000800000a */
[----:B------:R-:W-:-:S08]  /*03a0*/  DFMA R10, R6, R10, 1 ;  /* 0x3ff00000060a742b */ /* 0x000fd0000000000a */
[----:B------:R-:W-:-:S10]  /*03b0*/  DFMA R10, R6, R10, 1 ;  /* 0x3ff00000060a742b */ /* 0x000fd4000000000a */
[----:B------:R-:W-:Y:S02]  /*03c0*/  IMAD R7, R2, 0x100000, R11 ;  /* 0x0010000002077824 */ /* 0x000fe400078e020b */
[----:B------:R-:W-:Y:S01]  /*03d0*/  IMAD.MOV.U32 R6, RZ, RZ, R10 ;  /* 0x000000ffff067224 */ /* 0x000fe200078e000a */
[----:B------:R-:W-:Y:S06]  /*03e0*/  @!P0 BRA `(.L_x_59) ;  /* 0x0000000000308947 */ /* 0x000fec0003800000 */
[----:B------:R-:W-:Y:S01]  /*03f0*/  FSETP.GEU.AND P1, PT, |R13|, 4.2275390625, PT ;  /* 0x408748000d00780b */ /* 0x000fe20003f2e200 */
[C---:B------:R-:W-:Y:S02]  /*0400*/  DADD R6, -R8.reuse, +INF ;  /* 0x7ff0000008067429 */ /* 0x040fe40000000100 */
[----:B------:R-:W-:-:S08]  /*0410*/  DSETP.GT.AND P0, PT, R8, RZ, PT ;  /* 0x000000ff0800722a */ /* 0x000fd00003f04000 */
[----:B------:R-:W-:Y:S02]  /*0420*/  FSEL R6, R6, RZ, !P0 ;  /* 0x000000ff06067208 */ /* 0x000fe40004000000 */
[----:B------:R-:W-:Y:S02]  /*0430*/  @!P1 LEA.HI R3, R2, R2, RZ, 0x1 ;  /* 0x0000000202039211 */ /* 0x000fe400078f08ff */
[----:B------:R-:W-:Y:S02]  /*0440*/  FSEL R7, R7, RZ, !P0 ;  /* 0x000000ff07077208 */ /* 0x000fe40004000000 */
[----:B------:R-:W-:-:S05]  /*0450*/  @!P1 SHF.R.S32.HI R3, RZ, 0x1, R3 ;  /* 0x00000001ff039819 */ /* 0x000fca0000011403 */
[----:B------:R-:W-:Y:S02]  /*0460*/  @!P1 IMAD.IADD R2, R2, 0x1, -R3 ;  /* 0x0000000102029824 */ /* 0x000fe400078e0a03 */
[----:B------:R-:W-:-:S03]  /*0470*/  @!P1 IMAD R11, R3, 0x100000, R11 ;  /* 0x00100000030b9824 */ /* 0x000fc600078e020b */
[----:B------:R-:W-:Y:S01]  /*0480*/  @!P1 LEA R3, R2, 0x3ff00000, 0x14 ;  /* 0x3ff0000002039811 */ /* 0x000fe200078ea0ff */
[----:B------:R-:W-:-:S06]  /*0490*/  @!P1 IMAD.MOV.U32 R2, RZ, RZ, RZ ;  /* 0x000000ffff029224 */ /* 0x000fcc00078e00ff */
[----:B------:R-:W-:-:S11]  /*04a0*/  @!P1 DMUL R6, R10, R2 ;  /* 0x000000020a069228 */ /* 0x000fd60000000000 */
.L_x_59:
[----:B------:R-:W-:Y:S05]  /*04b0*/  BSYNC.RECONVERGENT B0 ;  /* 0x0000000000007941 */ /* 0x000fea0003800200 */
.L_x_58:
[----:B------:R-:W-:Y:S01]  /*04c0*/  DADD R6, R6, 1 ;  /* 0x3ff0000006067429 */ /* 0x000fe20000000000 */
[----:B------:R-:W-:Y:S01]  /*04d0*/  IMAD.MOV.U32 R2, RZ, RZ, 0x1 ;  /* 0x00000001ff027424 */ /* 0x000fe200078e00ff */
[----:B------:R-:W-:Y:S01]  /*04e0*/  FSETP.GEU.AND P1, PT, |R9|, 6.5827683646048100446e-37, PT ;  /* 0x036000000900780b */ /* 0x000fe20003f2e200 */
[----:B------:R-:W-:Y:S03]  /*04f0*/  BSSY.RECONVERGENT B0, `(.L_x_60) ;  /* 0x000000f000007945 */ /* 0x000fe60003800200 */
[----:B------:R-:W0:Y:S02]  /*0500*/  MUFU.RCP64H R3, R7 ;  /* 0x0000000700037308 */ /* 0x000e240000001800 */
[----:B0-----:R-:W-:-:S08]  /*0510*/  DFMA R10, -R6, R2, 1 ;  /* 0x3ff00000060a742b */ /* 0x001fd00000000102 */
[----:B------:R-:W-:-:S08]  /*0520*/  DFMA R10, R10, R10, R10 ;  /* 0x0000000a0a0a722b */ /* 0x000fd0000000000a */
[----:B------:R-:W-:-:S08]  /*0530*/  DFMA R10, R2, R10, R2 ;  /* 0x0000000a020a722b */ /* 0x000fd00000000002 */
[----:B------:R-:W-:-:S08]  /*0540*/  DFMA R2, -R6, R10, 1 ;  /* 0x3ff000000602742b */ /* 0x000fd0000000010a */
[----:B------:R-:W-:-:S08]  /*0550*/  DFMA R2, R10, R2, R10 ;  /* 0x000000020a02722b */ /* 0x000fd0000000000a */
[----:B------:R-:W-:-:S08]  /*0560*/  DMUL R10, R8, R2 ;  /* 0x00000002080a7228 */ /* 0x000fd00000000000 */
[----:B------:R-:W-:-:S08]  /*0570*/  DFMA R12, -R6, R10, R8 ;  /* 0x0000000a060c722b */ /* 0x000fd00000000108 */
[----:B------:R-:W-:-:S10]  /*0580*/  DFMA R2, R2, R12, R10 ;  /* 0x0000000c0202722b */ /* 0x000fd4000000000a */
[----:B------:R-:W-:-:S05]  /*0590*/  FFMA R5, RZ, R7, R3 ;  /* 0x00000007ff057223 */ /* 0x000fca0000000003 */
[----:B------:R-:W-:-:S13]  /*05a0*/  FSETP.GT.AND P0, PT, |R5|, 1.469367938527859385e-39, PT ;  /* 0x001000000500780b */ /* 0x000fda0003f04200 */
[----:B------:R-:W-:Y:S05]  /*05b0*/  @P0 BRA P1, `(.L_x_61) ;  /* 0x0000000000080947 */ /* 0x000fea0000800000 */
[----:B------:R-:W-:-:S07]  /*05c0*/  MOV R12, 0x5e0 ;  /* 0x000005e0000c7802 */ /* 0x000fce0000000f00 */
[----:B------:R-:W-:Y:S05]  /*05d0*/  CALL.REL.NOINC `($__internal_5_$__cuda_sm20_div_rn_f64_full) ;  /* 0x0000000000187944 */ /* 0x000fea0003c00000 */
.L_x_61:
[----:B------:R-:W-:Y:S05]  /*05e0*/  BSYNC.RECONVERGENT B0 ;  /* 0x0000000000007941 */ /* 0x000fea0003800200 */
.L_x_60:
[----:B------:R-:W0:Y:S02]  /*05f0*/  LDCU.64 UR6, c[0x0][0x388] ;  /* 0x00007100ff0677ac */ /* 0x000e240008000a00 */
[----:B0-----:R-:W-:-:S04]  /*0600*/  IADD3 R6, P0, PT, R0, UR6, RZ ;  /* 0x0000000600067c10 */ /* 0x001fc8000ff1e0ff */
[----:B------:R-:W-:-:S05]  /*0610*/  IADD3.X R7, PT, PT, R4, UR7, RZ, P0, !PT ;  /* 0x0000000704077c10 */ /* 0x000fca00087fe4ff */
[----:B------:R-:W-:Y:S01]  /*0620*/  STG.E.64 desc[UR4][R6.64], R2 ;  /* 0x0000000206007986 */ /* 0x000fe2000c101b04 */
[----:B------:R-:W-:Y:S05]  /*0630*/  EXIT ;  /* 0x000000000000794d */ /* 0x000fea0003800000 */
        .weak           $__internal_5_$__cuda_sm20_div_rn_f64_full
        .type           $__internal_5_$__cuda_sm20_div_rn_f64_full,@function
        .size           $__internal_5_$__cuda_sm20_div_rn_f64_full,(.L_x_94 - $__internal_5_$__cuda_sm20_div_rn_f64_full)
$__internal_5_$__cuda_sm20_div_rn_f64_full:
[C---:B------:R-:W-:Y:S01]  /*0640*/  FSETP.GEU.AND P0, PT, |R7|.reuse, 1.469367938527859385e-39, PT ;  /* 0x001000000700780b */ /* 0x040fe20003f0e200 */
[----:B------:R-:W-:Y:S01]  /*0650*/  IMAD.MOV.U32 R10, RZ, RZ, 0x1 ;  /* 0x00000001ff0a7424 */ /* 0x000fe200078e00ff */
[----:B------:R-:W-:Y:S01]  /*0660*/  LOP3.LUT R2, R7, 0x800fffff, RZ, 0xc0, !PT ;  /* 0x800fffff07027812 */ /* 0x000fe200078ec0ff */
[----:B------:R-:W-:Y:S01]  /*0670*/  IMAD.MOV.U32 R13, RZ, RZ, 0x1ca00000 ;  /* 0x1ca00000ff0d7424 */ /* 0x000fe200078e00ff */
[C---:B------:R-:W-:Y:S01]  /*0680*/  FSETP.GEU.AND P2, PT, |R9|.reuse, 1.469367938527859385e-39, PT ;  /* 0x001000000900780b */ /* 0x040fe20003f4e200 */
[----:B------:R-:W-:Y:S01]  /*0690*/  BSSY.RECONVERGENT B1, `(.L_x_62) ;  /* 0x0000053000017945 */ /* 0x000fe20003800200 */
[----:B------:R-:W-:Y:S01]  /*06a0*/  LOP3.LUT R3, R2, 0x3ff00000, RZ, 0xfc, !PT ;  /* 0x3ff0000002037812 */ /* 0x000fe200078efcff */
[----:B------:R-:W-:Y:S01]  /*06b0*/  IMAD.MOV.U32 R2, RZ, RZ, R6 ;  /* 0x000000ffff027224 */ /* 0x000fe200078e0006 */
[----:B------:R-:W-:-:S05]  /*06c0*/  LOP3.LUT R5, R9, 0x7ff00000, RZ, 0xc0, !PT ;  /* 0x7ff0000009057812 */ /* 0x000fca00078ec0ff */
[----:B------:R-:W-:-:S04]  /*06d0*/  @!P0 DMUL R2, R6, 8.98846567431157953865e+307 ;  /* 0x7fe0000006028828 */ /* 0x000fc80000000000 */
[----:B------:R-:W-:Y:S02]  /*06e0*/  @!P2 LOP3.LUT R18, R7, 0x7ff00000, RZ, 0xc0, !PT ;  /* 0x7ff000000712a812 */ /* 0x000fe400078ec0ff */
[----:B------:R-:W0:Y:S02]  /*06f0*/  MUFU.RCP64H R11, R3 ;  /* 0x00000003000b7308 */ /* 0x000e240000001800 */
[----:B------:R-:W-:Y:S01]  /*0700*/  @!P2 ISETP.GE.U32.AND P3, PT, R5, R18, PT ;  /* 0x000000120500a20c */ /* 0x000fe20003f66070 */
[----:B------:R-:W-:Y:S01]  /*0710*/  @!P2 IMAD.MOV.U32 R18, RZ, RZ, RZ ;  /* 0x000000ffff12a224 */ /* 0x000fe200078e00ff */
[----:B0-----:R-:W-:-:S08]  /*0720*/  DFMA R14, R10, -R2, 1 ;  /* 0x3ff000000a0e742b */ /* 0x001fd00000000802 */
[----:B------:R-:W-:Y:S01]  /*0730*/  DFMA R16, R14, R14, R14 ;  /* 0x0000000e0e10722b */ /* 0x000fe2000000000e */
[----:B------:R-:W-:Y:S02]  /*0740*/  LOP3.LUT R14, R7, 0x7ff00000, RZ, 0xc0, !PT ;  /* 0x7ff00000070e7812 */ /* 0x000fe400078ec0ff */
[----:B------:R-:W-:Y:S02]  /*0750*/  @!P2 SEL R15, R13, 0x63400000, !P3 ;  /* 0x634000000d0fa807 */ /* 0x000fe40005800000 */
[----:B------:R-:W-:-:S03]  /*0760*/  ISETP.GE.U32.AND P1, PT, R5, R14, PT ;  /* 0x0000000e0500720c */ /* 0x000fc60003f26070 */
[----:B------:R-:W-:Y:S01]  /*0770*/  DFMA R16, R10, R16, R10 ;  /* 0x000000100a10722b */ /* 0x000fe2000000000a */
[--C-:B------:R-:W-:Y:S01]  /*0780*/  @!P2 LOP3.LUT R15, R15, 0x80000000, R9.reuse, 0xf8, !PT ;  /* 0x800000000f0fa812 */ /* 0x100fe200078ef809 */
[----:B------:R-:W-:Y:S01]  /*0790*/  IMAD.MOV.U32 R10, RZ, RZ, R8 ;  /* 0x000000ffff0a7224 */ /* 0x000fe200078e0008 */
[----:B------:R-:W-:Y:S02]  /*07a0*/  SEL R11, R13, 0x63400000, !P1 ;  /* 0x634000000d0b7807 */ /* 0x000fe40004800000 */
[----:B------:R-:W-:Y:S02]  /*07b0*/  @!P2 LOP3.LUT R19, R15, 0x100000, RZ, 0xfc, !PT ;  /* 0x001000000f13a812 */ /* 0x000fe400078efcff */
[----:B------:R-:W-:Y:S01]  /*07c0*/  LOP3.LUT R11, R11, 0x800fffff, R9, 0xf8, !PT ;  /* 0x800fffff0b0b7812 */ /* 0x000fe200078ef809 */
[----:B------:R-:W-:-:S05]  /*07d0*/  DFMA R20, R16, -R2, 1 ;  /* 0x3ff000001014742b */ /* 0x000fca0000000802 */
[----:B------:R-:W-:-:S03]  /*07e0*/  @!P2 DFMA R10, R10, 2, -R18 ;  /* 0x400000000a0aa82b */ /* 0x000fc60000000812 */
[----:B------:R-:W-:Y:S01]  /*07f0*/  DFMA R16, R16, R20, R16 ;  /* 0x000000141010722b */ /* 0x000fe20000000010 */
[----:B------:R-:W-:Y:S02]  /*0800*/  IMAD.MOV.U32 R21, RZ, RZ, R5 ;  /* 0x000000ffff157224 */ /* 0x000fe400078e0005 */
[----:B------:R-:W-:Y:S01]  /*0810*/  IMAD.MOV.U32 R20, RZ, RZ, R14 ;  /* 0x000000ffff147224 */ /* 0x000fe200078e000e */
[----:B------:R-:W-:-:S03]  /*0820*/  @!P0 LOP3.LUT R20, R3, 0x7ff00000, RZ, 0xc0, !PT ;  /* 0x7ff0000003148812 */ /* 0x000fc600078ec0ff */
[----:B------:R-:W-:Y:S01]  /*0830*/  @!P2 LOP3.LUT R21, R11, 0x7ff00000, RZ, 0xc0, !PT ;  /* 0x7ff000000b15a812 */ /* 0x000fe200078ec0ff */
[----:B------:R-:W-:Y:S01]  /*0840*/  DMUL R18, R16, R10 ;  /* 0x0000000a10127228 */ /* 0x000fe20000000000 */
[----:B------:R-:W-:-:S03]  /*0850*/  VIADD R23, R20, 0xffffffff ;  /* 0xffffffff14177836 */ /* 0x000fc60000000000 */
[----:B------:R-:W-:-:S04]  /*0860*/  VIADD R22, R21, 0xffffffff ;  /* 0xffffffff15167836 */ /* 0x000fc80000000000 */
[----:B------:R-:W-:Y:S01]  /*0870*/  DFMA R14, R18, -R2, R10 ;  /* 0x80000002120e722b */ /* 0x000fe2000000000a */
[----:B------:R-:W-:-:S04]  /*0880*/  ISETP.GT.U32.AND P0, PT, R22, 0x7feffffe, PT ;  /* 0x7feffffe1600780c */ /* 0x000fc80003f04070 */
[----:B------:R-:W-:-:S03]  /*0890*/  ISETP.GT.U32.OR P0, PT, R23, 0x7feffffe, P0 ;  /* 0x7feffffe1700780c */ /* 0x000fc60000704470 */
[----:B------:R-:W-:-:S10]  /*08a0*/  DFMA R14, R16, R14, R18 ;  /* 0x0000000e100e722b */ /* 0x000fd40000000012 */
[----:B------:R-:W-:Y:S05]  /*08b0*/  @P0 BRA `(.L_x_63) ;  /* 0x00000000006c0947 */ /* 0x000fea0003800000 */
[----:B------:R-:W-:-:S04]  /*08c0*/  LOP3.LUT R16, R7, 0x7ff00000, RZ, 0xc0, !PT ;  /* 0x7ff0000007107812 */ /* 0x000fc800078ec0ff */
[CC--:B------:R-:W-:Y:S02]  /*08d0*/  VIADDMNMX R8, R5.reuse, -R16.reuse, 0xb9600000, !PT ;  /* 0xb960000005087446 */ /* 0x0c0fe40007800910 */
[----:B------:R-:W-:Y:S02]  /*08e0*/  ISETP.GE.U32.AND P0, PT, R5, R16, PT ;  /* 0x000000100500720c */ /* 0x000fe40003f06070 */
[----:B------:R-:W-:Y:S02]  /*08f0*/  VIMNMX R8, PT, PT, R8, 0x46a00000, PT ;  /* 0x46a0000008087848 */ /* 0x000fe40003fe0100 */
[----:B------:R-:W-:-:S05]  /*0900*/  SEL R5, R13, 0x63400000, !P0 ;  /* 0x634000000d057807 */ /* 0x000fca0004000000 */
[----:B------:R-:W-:Y:S02]  /*0910*/  IMAD.IADD R5, R8, 0x1, -R5 ;  /* 0x0000000108057824 */ /* 0x000fe400078e0a05 */
[----:B------:R-:W-:Y:S02]  /*0920*/  IMAD.MOV.U32 R8, RZ, RZ, RZ ;  /* 0x000000ffff087224 */ /* 0x000fe400078e00ff */
[----:B------:R-:W-:-:S06]  /*0930*/  VIADD R9, R5, 0x7fe00000 ;  /* 0x7fe0000005097836 */ /* 0x000fcc0000000000 */
[----:B------:R-:W-:-:S10]  /*0940*/  DMUL R16, R14, R8 ;  /* 0x000000080e107228 */ /* 0x000fd40000000000 */
[----:B------:R-:W-:-:S13]  /*0950*/  FSETP.GTU.AND P0, PT, |R17|, 1.469367938527859385e-39, PT ;  /* 0x001000001100780b */ /* 0x000fda0003f0c200 */
[----:B------:R-:W-:Y:S05]  /*0960*/  @P0 BRA `(.L_x_64) ;  /* 0x0000000000940947 */ /* 0x000fea0003800000 */
[----:B------:R-:W-:Y:S01]  /*0970*/  DFMA R2, R14, -R2, R10 ;  /* 0x800000020e02722b */ /* 0x000fe2000000000a */
[----:B------:R-:W-:-:S09]  /*0980*/  IMAD.MOV.U32 R8, RZ, RZ, RZ ;  /* 0x000000ffff087224 */ /* 0x000fd200078e00ff */
[C---:B------:R-:W-:Y:S02]  /*0990*/  FSETP.NEU.AND P0, PT, R3.reuse, RZ, PT ;  /* 0x000000ff0300720b */ /* 0x040fe40003f0d000 */
[----:B------:R-:W-:-:S04]  /*09a0*/  LOP3.LUT R7, R3, 0x80000000, R7, 0x48, !PT ;  /* 0x8000000003077812 */ /* 0x000fc800078e4807 */
[----:B------:R-:W-:-:S07]  /*09b0*/  LOP3.LUT R9, R7, R9, RZ, 0xfc, !PT ;  /* 0x0000000907097212 */ /* 0x000fce00078efcff */
[----:B------:R-:W-:Y:S05]  /*09c0*/  @!P0 BRA `(.L_x_64) ;  /* 0x00000000007c8947 */ /* 0x000fea0003800000 */
[----:B------:R-:W-:Y:S01]  /*09d0*/  IMAD.MOV R3, RZ, RZ, -R5 ;  /* 0x000000ffff037224 */ /* 0x000fe200078e0a05 */
[----:B------:R-:W-:Y:S01]  /*09e0*/  DMUL.RP R8, R14, R8 ;  /* 0x000000080e087228 */ /* 0x000fe20000008000 */
[----:B------:R-:W-:-:S06]  /*09f0*/  IMAD.MOV.U32 R2, RZ, RZ, RZ ;  /* 0x000000ffff027224 */ /* 0x000fcc00078e00ff */
[----:B------:R-:W-:-:S03]  /*0a00*/  DFMA R2, R16, -R2, R14 ;  /* 0x800000021002722b */ /* 0x000fc6000000000e */
[----:B------:R-:W-:-:S03]  /*0a10*/  LOP3.LUT R7, R9, R7, RZ, 0x3c, !PT ;  /* 0x0000000709077212 */ /* 0x000fc600078e3cff */
[----:B------:R-:W-:-:S04]  /*0a20*/  IADD3 R2, PT, PT, -R5, -0x43300000, RZ ;  /* 0xbcd0000005027810 */ /* 0x000fc80007ffe1ff */
[----:B------:R-:W-:-:S04]  /*0a30*/  FSETP.NEU.AND P0, PT, |R3|, R2, PT ;  /* 0x000000020300720b */ /* 0x000fc80003f0d200 */
[----:B------:R-:W-:Y:S02]  /*0a40*/  FSEL R16, R8, R16, !P0 ;  /* 0x0000001008107208 */ /* 0x000fe40004000000 */
[----:B------:R-:W-:Y:S01]  /*0a50*/  FSEL R17, R7, R17, !P0 ;  /* 0x0000001107117208 */ /* 0x000fe20004000000 */
[----:B------:R-:W-:Y:S06]  /*0a60*/  BRA `(.L_x_64) ;  /* 0x0000000000547947 */ /* 0x000fec0003800000 */
.L_x_63:
[----:B------:R-:W-:-:S14]  /*0a70*/  DSETP.NAN.AND P0, PT, R8, R8, PT ;  /* 0x000000080800722a */ /* 0x000fdc0003f08000 */
[----:B------:R-:W-:Y:S05]  /*0a80*/  @P0 BRA `(.L_x_65) ;  /* 0x0000000000440947 */ /* 0x000fea0003800000 */
[----:B------:R-:W-:-:S14]  /*0a90*/  DSETP.NAN.AND P0, PT, R6, R6, PT ;  /* 0x000000060600722a */ /* 0x000fdc0003f08000 */
[----:B------:R-:W-:Y:S05]  /*0aa0*/  @P0 BRA `(.L_x_66) ;  /* 0x0000000000300947 */ /* 0x000fea0003800000 */
[----:B------:R-:W-:Y:S01]  /*0ab0*/  ISETP.NE.AND P0, PT, R21, R20, PT ;  /* 0x000000141500720c */ /* 0x000fe20003f05270 */
[----:B------:R-:W-:Y:S02]  /*0ac0*/  IMAD.MOV.U32 R16, RZ, RZ, 0x0 ;  /* 0x00000000ff107424 */ /* 0x000fe400078e00ff */
[----:B------:R-:W-:-:S10]  /*0ad0*/  IMAD.MOV.U32 R17, RZ, RZ, -0x80000 ;  /* 0xfff80000ff117424 */ /* 0x000fd400078e00ff */
[----:B------:R-:W-:Y:S05]  /*0ae0*/  @!P0 BRA `(.L_x_64) ;  /* 0x0000000000348947 */ /* 0x000fea0003800000 */
[----:B------:R-:W-:Y:S02]  /*0af0*/  ISETP.NE.AND P0, PT, R21, 0x7ff00000, PT ;  /* 0x7ff000001500780c */ /* 0x000fe40003f05270 */
[----:B------:R-:W-:Y:S02]  /*0b00*/  LOP3.LUT R17, R9, 0x80000000, R7, 0x48, !PT ;  /* 0x8000000009117812 */ /* 0x000fe400078e4807 */
[----:B------:R-:W-:-:S13]  /*0b10*/  ISETP.EQ.OR P0, PT, R20, RZ, !P0 ;  /* 0x000000ff1400720c */ /* 0x000fda0004702670 */
[----:B------:R-:W-:Y:S01]  /*0b20*/  @P0 LOP3.LUT R2, R17, 0x7ff00000, RZ, 0xfc, !PT ;  /* 0x7ff0000011020812 */ /* 0x000fe200078efcff */
[----:B------:R-:W-:Y:S02]  /*0b30*/  @!P0 IMAD.MOV.U32 R16, RZ, RZ, RZ ;  /* 0x000000ffff108224 */ /* 0x000fe400078e00ff */
[----:B------:R-:W-:Y:S02]  /*0b40*/  @P0 IMAD.MOV.U32 R16, RZ, RZ, RZ ;  /* 0x000000ffff100224 */ /* 0x000fe400078e00ff */
[----:B------:R-:W-:Y:S01]  /*0b50*/  @P0 IMAD.MOV.U32 R17, RZ, RZ, R2 ;  /* 0x000000ffff110224 */ /* 0x000fe200078e0002 */
[----:B------:R-:W-:Y:S06]  /*0b60*/  BRA `(.L_x_64) ;  /* 0x0000000000147947 */ /* 0x000fec0003800000 */
.L_x_66:
[----:B------:R-:W-:Y:S01]  /*0b70*/  LOP3.LUT R17, R7, 0x80000, RZ, 0xfc, !PT ;  /* 0x0008000007117812 */ /* 0x000fe200078efcff */
[----:B------:R-:W-:Y:S01]  /*0b80*/  IMAD.MOV.U32 R16, RZ, RZ, R6 ;  /* 0x000000ffff107224 */ /* 0x000fe200078e0006 */
[----:B------:R-:W-:Y:S06]  /*0b90*/  BRA `(.L_x_64) ;  /* 0x0000000000087947 */ /* 0x000fec0003800000 */
.L_x_65:
[----:B------:R-:W-:Y:S01]  /*0ba0*/  LOP3.LUT R17, R9, 0x80000, RZ, 0xfc, !PT ;  /* 0x0008000009117812 */ /* 0x000fe200078efcff */
[----:B------:R-:W-:-:S07]  /*0bb0*/  IMAD.MOV.U32 R16, RZ, RZ, R8 ;  /* 0x000000ffff107224 */ /* 0x000fce00078e0008 */
.L_x_64:
[----:B------:R-:W-:Y:S05]  /*0bc0*/  BSYNC.RECONVERGENT B1 ;  /* 0x0000000000017941 */ /* 0x000fea0003800200 */
.L_x_62:
[----:B------:R-:W-:Y:S02]  /*0bd0*/  IMAD.MOV.U32 R13, RZ, RZ, 0x0 ;  /* 0x00000000ff0d7424 */ /* 0x000fe400078e00ff */
[----:B------:R-:W-:Y:S02]  /*0be0*/  IMAD.MOV.U32 R2, RZ, RZ, R16 ;  /* 0x000000ffff027224 */ /* 0x000fe400078e0010 */
[----:B------:R-:W-:Y:S01]  /*0bf0*/  IMAD.MOV.U32 R3, RZ, RZ, R17 ;  /* 0x000000ffff037224 */ /* 0x000fe200078e0011 */
[----:B------:R-:W-:Y:S06]  /*0c00*/  RET.REL.NODEC R12 `(_ZN8pygpukit3ops2nn15silu_f64_kernelEPKdPdm) ;  /* 0xfffffff00cfc7950 */ /* 0x000fec0003c3ffff */
.L_x_67:
        /* <DEDUP_REMOVED lines=15> */
.L_x_94:


//--------------------- .text._ZN8pygpukit3ops2nn15silu_f32_kernelEPKfPfm --------------------------
	.section	.text._ZN8pygpukit3ops2nn15silu_f32_kernelEPKfPfm,"ax",@progbits
	.align	128
        .global         _ZN8pygpukit3ops2nn15silu_f32_kernelEPKfPfm
        .type           _ZN8pygpukit3ops2nn15silu_f32_kernelEPKfPfm,@function
        .size           _ZN8pygpukit3ops2nn15silu_f32_kernelEPKfPfm,(.L_x_95 - _ZN8pygpukit3ops2nn15silu_f32_kernelEPKfPfm)
        .other          _ZN8pygpukit3ops2nn15silu_f32_kernelEPKfPfm,@"STO_CUDA_ENTRY STV_DEFAULT"
_ZN8pygpukit3ops2nn15silu_f32_kernelEPKfPfm:
.text._ZN8pygpukit3ops2nn15silu_f32_kernelEPKfPfm:
        /* <DEDUP_REMOVED lines=36> */
[----:B------:R-:W-:Y:S05]  /*0240*/  CALL.REL.NOINC `($__internal_6_$__cuda_sm3x_div_rn_noftz_f32_slowpath) ;  /* 0x00000000001c7944 */ /* 0x000fea0003c00000 */
[----:B------:R-:W-:-:S07]  /*0250*/  IMAD.MOV.U32 R7, RZ, RZ, R0 ;  /* 0x000000ffff077224 */ /* 0x000fce00078e0000 */
.L_x_69:
[----:B------:R-:W-:Y:S05]  /*0260*/  BSYNC.RECONVERGENT B0 ;  /* 0x0000000000007941 */ /* 0x000fea0003800200 */
.L_x_68:
[----:B------:R-:W0:Y:S02]  /*0270*/  LDCU.64 UR6, c[0x0][0x388] ;  /* 0x00007100ff0677ac */ /* 0x000e240008000a00 */
[----:B0-----:R-:W-:-:S04]  /*0280*/  IADD3 R4, P0, PT, R4, UR6, RZ ;  /* 0x0000000604047c10 */ /* 0x001fc8000ff1e0ff */
[----:B------:R-:W-:-:S05]  /*0290*/  IADD3.X R5, PT, PT, R2, UR7, RZ, P0, !PT ;  /* 0x0000000702057c10 */ /* 0x000fca00087fe4ff */
[----:B------:R-:W-:Y:S01]  /*02a0*/  STG.E desc[UR4][R4.64], R7 ;  /* 0x0000000704007986 */ /* 0x000fe2000c101904 */
[----:B------:R-:W-:Y:S05]  /*02b0*/  EXIT ;  /* 0x000000000000794d */ /* 0x000fea0003800000 */
        .weak           $__internal_6_$__cuda_sm3x_div_rn_noftz_f32_slowpath
        .type           $__internal_6_$__cuda_sm3x_div_rn_noftz_f32_slowpath,@function
        .size           $__internal_6_$__cuda_sm3x_div_rn_noftz_f32_slowpath,(.L_x_95 - $__internal_6_$__cuda_sm3x_div_rn_noftz_f32_slowpath)
$__internal_6_$__cuda_sm3x_div_rn_noftz_f32_slowpath:
        /* <DEDUP_REMOVED lines=36> */
.L_x_71:
        /* <DEDUP_REMOVED lines=51> */
.L_x_78:
[----:B------:R-:W-:-:S04]  /*0830*/  LOP3.LUT R0, R0, 0x80000000, RZ, 0xc0, !PT ;  /* 0x8000000000007812 */ /* 0x000fc800078ec0ff */
[----:B------:R-:W-:Y:S01]  /*0840*/  LOP3.LUT R0, R0, 0x7f800000, RZ, 0xfc, !PT ;  /* 0x7f80000000007812 */ /* 0x000fe200078efcff */
[----:B------:R-:W-:Y:S06]  /*0850*/  BRA `(.L_x_79) ;  /* 0x0000000000047947 */ /* 0x000fec0003800000 */
.L_x_77:
[----:B------:R-:W-:-:S07]  /*0860*/  IMAD R0, R5, 0x800000, R0 ;  /* 0x0080000005007824 */ /* 0x000fce00078e0200 */
.L_x_79:
[----:B------:R-:W-:Y:S05]  /*0870*/  BSYNC.RECONVERGENT B2 ;  /* 0x0000000000027941 */ /* 0x000fea0003800200 */
.L_x_76:
[----:B------:R-:W-:Y:S05]  /*0880*/  BRA `(.L_x_80) ;  /* 0x0000000000207947 */ /* 0x000fea0003800000 */
.L_x_75:
[----:B------:R-:W-:-:S04]  /*0890*/  LOP3.LUT R0, R9, 0x80000000, R8, 0x48, !PT ;  /* 0x8000000009007812 */ /* 0x000fc800078e4808 */
[----:B------:R-:W-:Y:S01]  /*08a0*/  LOP3.LUT R0, R0, 0x7f800000, RZ, 0xfc, !PT ;  /* 0x7f80000000007812 */ /* 0x000fe200078efcff */
[----:B------:R-:W-:Y:S06]  /*08b0*/  BRA `(.L_x_80) ;  /* 0x0000000000147947 */ /* 0x000fec0003800000 */
.L_x_74:
[----:B------:R-:W-:Y:S01]  /*08c0*/  LOP3.LUT R0, R9, 0x80000000, R8, 0x48, !PT ;  /* 0x8000000009007812 */ /* 0x000fe200078e4808 */
[----:B------:R-:W-:Y:S06]  /*08d0*/  BRA `(.L_x_80) ;  /* 0x00000000000c7947 */ /* 0x000fec0003800000 */
.L_x_73:
[----:B------:R-:W0:Y:S01]  /*08e0*/  MUFU.RSQ R0, -QNAN ;  /* 0xffc0000000007908 */ /* 0x000e220000001400 */
[----:B------:R-:W-:Y:S05]  /*08f0*/  BRA `(.L_x_80) ;  /* 0x0000000000047947 */ /* 0x000fea0003800000 */
.L_x_72:
[----:B------:R-:W-:-:S07]  /*0900*/  FADD.FTZ R0, R0, R3 ;  /* 0x0000000300007221 */ /* 0x000fce0000010000 */
.L_x_80:
[----:B------:R-:W-:Y:S05]  /*0910*/  BSYNC.RECONVERGENT B1 ;  /* 0x0000000000017941 */ /* 0x000fea0003800200 */
.L_x_70:
[----:B------:R-:W-:-:S04]  /*0920*/  IMAD.MOV.U32 R7, RZ, RZ, 0x0 ;  /* 0x00000000ff077424 */ /* 0x000fc800078e00ff */
[----:B0-----:R-:W-:Y:S05]  /*0930*/  RET.REL.NODEC R6 `(_ZN8pygpukit3ops2nn15silu_f32_kernelEPKfPfm) ;  /* 0xfffffff406b07950 */ /* 0x001fea0003c3ffff */
.L_x_81:
        /* <DEDUP_REMOVED lines=12> */
.L_x_95:


//--------------------- .text._ZN8pygpukit3ops2nn16gelu_bf16_kernelEPK13__nv_bfloat16PS2_m --------------------------
	.section	.text._ZN8pygpukit3ops2nn16gelu_bf16_kernelEPK13__nv_bfloat16PS2_m,"ax",@progbits
	.align	128
        .global         _ZN8pygpukit3ops2nn16gelu_bf16_kernelEPK13__nv_bfloat16PS2_m
        .type           _ZN8pygpukit3ops2nn16gelu_bf16_kernelEPK13__nv_bfloat16PS2_m,@function
        .size           _ZN8pygpukit3ops2nn16gelu_bf16_kernelEPK13__nv_bfloat16PS2_m,(.L_x_109 - _ZN8pygpukit3ops2nn16gelu_bf16_kernelEPK13__nv_bfloat16PS2_m)
        .other          _ZN8pygpukit3ops2nn16gelu_bf16_kernelEPK13__nv_bfloat16PS2_m,@"STO_CUDA_ENTRY STV_DEFAULT"
_ZN8pygpukit3ops2nn16gelu_bf16_kernelEPK13__nv_bfloat16PS2_m:
.text._ZN8pygpukit3ops2nn16gelu_bf16_kernelEPK13__nv_bfloat16PS2_m:
        /* <DEDUP_REMOVED lines=10> */
[----:B------:R-:W-:Y:S02]  /*00a0*/  SHF.L.U32 R10, R2, 0x1, RZ ;  /* 0x00000001020a7819 */ /* 0x000fe400000006ff */
[----:B------:R-:W-:Y:S01]  /*00b0*/  SHF.R.U32.HI R2, RZ, 0x1f, R2 ;  /* 0x0000001fff027819 */ /* 0x000fe20000011602 */
[----:B------:R-:W1:Y:S01]  /*00c0*/  LDCU.64 UR4, c[0x0][0x358] ;  /* 0x00006b00ff0477ac */ /* 0x000e620008000a00 */
[----:B0-----:R-:W-:-:S04]  /*00d0*/  IADD3 R4, P0, PT, R10, UR8, RZ ;  /* 0x000000080a047c10 */ /* 0x001fc8000ff1e0ff */
[----:B------:R-:W-:-:S05]  /*00e0*/  IADD3.X R5, PT, PT, R2, UR9, RZ, P0, !PT ;  /* 0x0000000902057c10 */ /* 0x000fca00087fe4ff */
[----:B-1----:R-:W2:Y:S01]  /*00f0*/  LDG.E.U16.CONSTANT R4, desc[UR4][R4.64] ;  /* 0x0000000404047981 */ /* 0x002ea2000c1e9500 */
[----:B------:R-:W-:Y:S01]  /*0100*/  HFMA2 R8, -RZ, RZ, 1.125, -9232 ;  /* 0x3c80f082ff087431 */ /* 0x000fe200000001ff */
[----:B--2---:R-:W-:Y:S02]  /*0110*/  SHF.L.U32 R3, R4, 0x10, RZ ;  /* 0x0000001004037819 */ /* 0x004fe400000006ff */
[----:B------:R-:W-:-:S03]  /*0120*/  MOV R4, 0x3f800000 ;  /* 0x3f80000000047802 */ /* 0x000fc60000000f00 */
[----:B------:R-:W-:-:S04]  /*0130*/  FMUL R0, R3, R3 ;  /* 0x0000000303007220 */ /* 0x000fc80000400000 */
[----:B------:R-:W-:-:S04]  /*0140*/  FMUL R0, R3, R0 ;  /* 0x0000000003007220 */ /* 0x000fc80000400000 */
[----:B------:R-:W-:Y:S01]  /*0150*/  FFMA R0, R0, 0.044714998453855514526, R3 ;  /* 0x3d37271300007823 */ /* 0x000fe20000000003 */
[----:B------:R-:W-:-:S03]  /*0160*/  FMUL R3, R3, 0.5 ;  /* 0x3f00000003037820 */ /* 0x000fc60000400000 */
[----:B------:R-:W-:-:S04]  /*0170*/  FMUL R6, R0, 0.79788458347320556641 ;  /* 0x3f4c422a00067820 */ /* 0x000fc80000400000 */
        /* <DEDUP_REMOVED lines=15> */
[----:B------:R-:W-:-:S04]  /*0270*/  @!P1 FFMA R5, R6, R9, R6 ;  /* 0x0000000906059223 */ /* 0x000fc80000000006 */
[----:B------:R-:W-:Y:S01]  /*0280*/  FADD R0, R5, 1 ;  /* 0x3f80000005007421 */ /* 0x000fe20000000000 */
[----:B------:R-:W-:-:S03]  /*0290*/  IADD3.X R5, PT, PT, R2, UR11, RZ, P0, !PT ;  /* 0x0000000b02057c10 */ /* 0x000fc600087fe4ff */
[----:B------:R-:W-:-:S05]  /*02a0*/  FMUL R0, R3, R0 ;  /* 0x0000000003007220 */ /* 0x000fca0000400000 */
[----:B------:R-:W-:-:S05]  /*02b0*/  F2FP.BF16.F32.PACK_AB R0, RZ, R0 ;  /* 0x00000000ff00723e */ /* 0x000fca00000010ff */
[----:B------:R-:W-:Y:S01]  /*02c0*/  STG.E.U16 desc[UR4][R4.64], R0 ;  /* 0x0000000004007986 */ /* 0x000fe2000c101504 */
[----:B------:R-:W-:Y:S05]  /*02d0*/  EXIT ;  /* 0x000000000000794d */ /* 0x000fea0003800000 */
.L_x_82:
        /* <DEDUP_REMOVED lines=10> */
.L_x_109:


//--------------------- .text._ZN8pygpukit3ops2nn15gelu_f16_kernelEPK6__halfPS2_m --------------------------
	.section	.text._ZN8pygpukit3ops2nn15gelu_f16_kernelEPK6__halfPS2_m,"ax",@progbits
	.align	128
        .global         _ZN8pygpukit3ops2nn15gelu_f16_kernelEPK6__halfPS2_m
        .type           _ZN8pygpukit3ops2nn15gelu_f16_kernelEPK6__halfPS2_m,@function
        .size           _ZN8pygpukit3ops2nn15gelu_f16_kernelEPK6__halfPS2_m,(.L_x_110 - _ZN8pygpukit3ops2nn15gelu_f16_kernelEPK6__halfPS2_m)
        .other          _ZN8pygpukit3ops2nn15gelu_f16_kernelEPK6__halfPS2_m,@"STO_CUDA_ENTRY STV_DEFAULT"
_ZN8pygpukit3ops2nn15gelu_f16_kernelEPK6__halfPS2_m:
.text._ZN8pygpukit3ops2nn15gelu_f16_kernelEPK6__halfPS2_m:
        /* <DEDUP_REMOVED lines=16> */
[----:B------:R-:W-:Y:S02]  /*0100*/  HFMA2 R8, -RZ, RZ, 1.125, -9232 ;  /* 0x3c80f082ff087431 */ /* 0x000fe400000001ff */
[----:B--2---:R-:W-:Y:S01]  /*0110*/  HADD2.F32 R3, -RZ, R4.H0_H0 ;  /* 0x20000004ff037230 */ /* 0x004fe20000004100 */
[----:B------:R-:W-:-:S04]  /*0120*/  MOV R4, 0x3f800000 ;  /* 0x3f80000000047802 */ /* 0x000fc80000000f00 */
        /* <DEDUP_REMOVED lines=24> */
[----:B------:R-:W-:-:S05]  /*02b0*/  F2FP.F16.F32.PACK_AB R0, RZ, R0 ;  /* 0x00000000ff00723e */ /* 0x000fca00000000ff */
[----:B------:R-:W-:Y:S01]  /*02c0*/  STG.E.U16 desc[UR4][R4.64], R0 ;  /* 0x0000000004007986 */ /* 0x000fe2000c101504 */
[----:B------:R-:W-:Y:S05]  /*02d0*/  EXIT ;  /* 0x000000000000794d */ /* 0x000fea0003800000 */
.L_x_83:
        /* <DEDUP_REMOVED lines=10> */
.L_x_110:


//--------------------- .text._ZN8pygpukit3ops2nn15gelu_f64_kernelEPKdPdm --------------------------
	.section	.text._ZN8pygpukit3ops2nn15gelu_f64_kernelEPKdPdm,"ax",@progbits
	.align	128
        .global         _ZN8pygpukit3ops2nn15gelu_f64_kernelEPKdPdm
        .type           _ZN8pygpukit3ops2nn15gelu_f64_kernelEPKdPdm,@function
        .size           _ZN8pygpukit3ops2nn15gelu_f64_kernelEPKdPdm,(.L_x_111 - _ZN8pygpukit3ops2nn15gelu_f64_kernelEPKdPdm)
        .other          _ZN8pygpukit3ops2nn15gelu_f64_kernelEPKdPdm,@"STO_CUDA_ENTRY STV_DEFAULT"
_ZN8pygpukit3ops2nn15gelu_f64_kernelEPKdPdm:
.text._ZN8pygpukit3ops2nn15gelu_f64_kernelEPKdPdm:
        /* <DEDUP_REMOVED lines=16> */
[----:B------:R-:W-:Y:S01]  /*0100*/  UMOV UR6, 0x6d4801f7 ;  /* 0x6d4801f700067882 */ /* 0x000fe20000000000 */
[----:B------:R-:W-:Y:S01]  /*0110*/  UMOV UR7, 0x3fa6e4e2 ;  /* 0x3fa6e4e200077882 */ /* 0x000fe20000000000 */
[----:B------:R-:W-:Y:S01]  /*0120*/  BSSY.RECONVERGENT B0, `(.L_x_84) ;  /* 0x0000069000007945 */ /* 0x000fe20003800200 */
[----:B--2---:R-:W-:-:S08]  /*0130*/  DMUL R6, R2, R2 ;  /* 0x0000000202067228 */ /* 0x004fd00000000000 */
[----:B------:R-:W-:-:S08]  /*0140*/  DMUL R6, R2, R6 ;  /* 0x0000000602067228 */ /* 0x000fd00000000000 */
[----:B------:R-:W-:Y:S01]  /*0150*/  DFMA R6, R6, UR6, R2 ;  /* 0x0000000606067c2b */ /* 0x000fe20008000002 */
[----:B------:R-:W-:Y:S01]  /*0160*/  UMOV UR6, 0x33d43651 ;  /* 0x33d4365100067882 */ /* 0x000fe20000000000 */
[----:B------:R-:W-:-:S06]  /*0170*/  UMOV UR7, 0x3fe98845 ;  /* 0x3fe9884500077882 */ /* 0x000fcc0000000000 */
[----:B------:R-:W-:Y:S01]  /*0180*/  DMUL R6, R6, UR6 ;  /* 0x0000000606067c28 */ /* 0x000fe20008000000 */
[----:B------:R-:W-:Y:S01]  /*0190*/  UMOV UR6, 0x24dd2f1a ;  /* 0x24dd2f1a00067882 */ /* 0x000fe20000000000 */
[----:B------:R-:W-:-:S08]  /*01a0*/  UMOV UR7, 0x3fe4f922 ;  /* 0x3fe4f92200077882 */ /* 0x000fd00000000000 */
[----:B------:R-:W-:Y:S01]  /*01b0*/  LOP3.LUT R9, R7, 0x7fffffff, RZ, 0xc0, !PT ;  /* 0x7fffffff07097812 */ /* 0x000fe200078ec0ff */
[----:B------:R-:W-:-:S06]  /*01c0*/  IMAD.MOV.U32 R8, RZ, RZ, R6 ;  /* 0x000000ffff087224 */ /* 0x000fcc00078e0006 */
[----:B------:R-:W-:-:S14]  /*01d0*/  DSETP.GE.AND P0, PT, R8, UR6, PT ;  /* 0x0000000608007e2a */ /* 0x000fdc000bf06000 */
[----:B------:R-:W-:Y:S05]  /*01e0*/  @!P0 BRA `(.L_x_85) ;  /* 0x0000000000e48947 */ /* 0x000fea0003800000 */
[----:B------:R-:W-:Y:S01]  /*01f0*/  DADD R12, R8, R8 ;  /* 0x00000000080c7229 */ /* 0x000fe20000000008 */
[----:B------:R-:W-:Y:S01]  /*0200*/  UMOV UR6, 0xfefa39ef ;  /* 0xfefa39ef00067882 */ /* 0x000fe20000000000 */
[----:B------:R-:W-:Y:S01]  /*0210*/  UMOV UR7, 0x3fe62e42 ;  /* 0x3fe62e4200077882 */ /* 0x000fe20000000000 */
[----:B------:R-:W-:Y:S01]  /*0220*/  IMAD.MOV.U32 R14, RZ, RZ, -0x7649667 ;  /* 0xf89b6999ff0e7424 */ /* 0x000fe200078e00ff */
[----:B------:R-:W-:Y:S01]  /*0230*/  ISETP.GT.U32.AND P0, PT, R9, 0x40330fc1, PT ;  /* 0x40330fc10900780c */ /* 0x000fe20003f04070 */
[----:B------:R-:W-:Y:S01]  /*0240*/  IMAD.MOV.U32 R15, RZ, RZ, 0x3e928a27 ;  /* 0x3e928a27ff0f7424 */ /* 0x000fe200078e00ff */
[----:B------:R-:W0:Y:S02]  /*0250*/  F2F.F32.F64 R5, R12 ;  /* 0x0000000c00057310 */ /* 0x000e240000301000 */
[----:B0-----:R-:W-:-:S06]  /*0260*/  FMUL R5, R5, 1.4426950216293334961 ;  /* 0x3fb8aa3b05057820 */ /* 0x001fcc0000400000 */
[----:B------:R-:W0:Y:S08]  /*0270*/  FRND R5, R5 ;  /* 0x0000000500057307 */ /* 0x000e300000201000 */
[----:B0-----:R0:W1:Y:S08]  /*0280*/  F2F.F64.F32 R10, R5 ;  /* 0x00000005000a7310 */ /* 0x0010700000201800 */
[----:B0-----:R-:W0:Y:S01]  /*0290*/  MUFU.EX2 R5, R5 ;  /* 0x0000000500057308 */ /* 0x001e220000000800 */
[----:B-1----:R-:W-:Y:S01]  /*02a0*/  DFMA R10, R10, -UR6, R12 ;  /* 0x800000060a0a7c2b */ /* 0x002fe2000800000c */
[----:B------:R-:W-:Y:S01]  /*02b0*/  UMOV UR6, 0xa4741b81 ;  /* 0xa4741b8100067882 */ /* 0x000fe20000000000 */
[----:B------:R-:W-:-:S06]  /*02c0*/  UMOV UR7, 0x3e5ae904 ;  /* 0x3e5ae90400077882 */ /* 0x000fcc0000000000 */
[C---:B------:R-:W-:Y:S01]  /*02d0*/  DFMA R14, R10.reuse, UR6, R14 ;  /* 0x000000060a0e7c2b */ /* 0x040fe2000800000e */
[----:B------:R-:W-:Y:S01]  /*02e0*/  UMOV UR6, 0x15ff7e07 ;  /* 0x15ff7e0700067882 */ /* 0x000fe20000000000 */
[----:B------:R-:W-:Y:S01]  /*02f0*/  UMOV UR7, 0x3ec71de7 ;  /* 0x3ec71de700077882 */ /* 0x000fe20000000000 */
[----:B0-----:R-:W0:Y:S05]  /*0300*/  F2F.F64.F32 R12, R5 ;  /* 0x00000005000c7310 */ /* 0x001e2a0000201800 */
[----:B------:R-:W-:Y:S01]  /*0310*/  DFMA R14, R10, R14, UR6 ;  /* 0x000000060a0e7e2b */ /* 0x000fe2000800000e */
[----:B------:R-:W-:Y:S01]  /*0320*/  UMOV UR6, 0x6b0ac45a ;  /* 0x6b0ac45a00067882 */ /* 0x000fe20000000000 */
[----:B------:R-:W-:-:S06]  /*0330*/  UMOV UR7, 0x3efa019a ;  /* 0x3efa019a00077882 */ /* 0x000fcc0000000000 */
[----:B------:R-:W-:Y:S01]  /*0340*/  DFMA R14, R10, R14, UR6 ;  /* 0x000000060a0e7e2b */ /* 0x000fe2000800000e */
[----:B------:R-:W-:Y:S01]  /*0350*/  UMOV UR6, 0x17eed94f ;  /* 0x17eed94f00067882 */ /* 0x000fe20000000000 */
[----:B------:R-:W-:Y:S01]  /*0360*/  UMOV UR7, 0x3f2a01a0 ;  /* 0x3f2a01a000077882 */ /* 0x000fe20000000000 */
[----:B0-----:R-:W-:-:S05]  /*0370*/  DADD R16, -R12, 1 ;  /* 0x3ff000000c107429 */ /* 0x001fca0000000100 */
        /* <DEDUP_REMOVED lines=16> */
[----:B------:R-:W-:-:S08]  /*0480*/  DMUL R14, R10, R14 ;  /* 0x0000000e0a0e7228 */ /* 0x000fd00000000000 */
[----:B------:R-:W-:Y:S01]  /*0490*/  DFMA R14, R10, R14, R10 ;  /* 0x0000000e0a0e722b */ /* 0x000fe2000000000a */
[----:B------:R-:W-:-:S07]  /*04a0*/  IMAD.MOV.U32 R10, RZ, RZ, RZ ;  /* 0x000000ffff0a7224 */ /* 0x000fce00078e00ff */
[----:B------:R-:W-:-:S08]  /*04b0*/  DFMA R14, -R14, R12, R16 ;  /* 0x0000000c0e0e722b */ /* 0x000fd00000000110 */
[----:B------:R-:W-:-:S06]  /*04c0*/  DADD R14, -R14, 2 ;  /* 0x400000000e0e7429 */ /* 0x000fcc0000000100 */
[----:B------:R-:W0:Y:S02]  /*04d0*/  MUFU.RCP64H R11, R15 ;  /* 0x0000000f000b7308 */ /* 0x000e240000001800 */
[----:B0-----:R-:W-:-:S08]  /*04e0*/  DFMA R12, -R14, R10, 1 ;  /* 0x3ff000000e0c742b */ /* 0x001fd0000000010a */
[----:B------:R-:W-:-:S08]  /*04f0*/  DFMA R12, R12, R12, R12 ;  /* 0x0000000c0c0c722b */ /* 0x000fd0000000000c */
[----:B------:R-:W-:Y:S01]  /*0500*/  DFMA R12, R10, R12, R10 ;  /* 0x0000000c0a0c722b */ /* 0x000fe2000000000a */
[----:B------:R-:W-:Y:S02]  /*0510*/  IMAD.MOV.U32 R10, RZ, RZ, 0x0 ;  /* 0x00000000ff0a7424 */ /* 0x000fe400078e00ff */
[----:B------:R-:W-:-:S06]  /*0520*/  IMAD.MOV.U32 R11, RZ, RZ, 0x40000000 ;  /* 0x40000000ff0b7424 */ /* 0x000fcc00078e00ff */
[----:B------:R-:W-:-:S10]  /*0530*/  DFMA R12, R12, -R10, 1 ;  /* 0x3ff000000c0c742b */ /* 0x000fd4000000080a */
[----:B------:R-:W-:Y:S02]  /*0540*/  FSEL R5, R13, 1.875, !P0 ;  /* 0x3ff000000d057808 */ /* 0x000fe40004000000 */
[----:B------:R-:W-:Y:S02]  /*0550*/  FSEL R6, R12, RZ, !P0 ;  /* 0x000000ff0c067208 */ /* 0x000fe40004000000 */
[----:B------:R-:W-:Y:S01]  /*0560*/  LOP3.LUT R7, R5, 0x80000000, R7, 0xb8, !PT ;  /* 0x8000000005077812 */ /* 0x000fe200078eb807 */
[----:B------:R-:W-:Y:S06]  /*0570*/  BRA `(.L_x_86) ;  /* 0x00000000008c7947 */ /* 0x000fec0003800000 */
.L_x_85:
[----:B------:R-:W-:Y:S01]  /*0580*/  DMUL R8, R6, R6 ;  /* 0x0000000606087228 */ /* 0x000fe20000000000 */
[----:B------:R-:W-:Y:S01]  /*0590*/  IMAD.MOV.U32 R10, RZ, RZ, 0x420afc3d ;  /* 0x420afc3dff0a7424 */ /* 0x000fe200078e00ff */
[----:B------:R-:W-:Y:S01]  /*05a0*/  UMOV UR6, 0xe2f5e964 ;  /* 0xe2f5e96400067882 */ /* 0x000fe20000000000 */
[----:B------:R-:W-:Y:S01]  /*05b0*/  IMAD.MOV.U32 R11, RZ, RZ, 0x3f14359f ;  /* 0x3f14359fff0b7424 */ /* 0x000fe200078e00ff */
[----:B------:R-:W-:-:S05]  /*05c0*/  UMOV UR7, 0x3ef0bc46 ;  /* 0x3ef0bc4600077882 */ /* 0x000fca0000000000 */
[----:B------:R-:W-:Y:S01]  /*05d0*/  DFMA R10, R8, -UR6, R10 ;  /* 0x80000006080a7c2b */ /* 0x000fe2000800000a */
[----:B------:R-:W-:Y:S01]  /*05e0*/  UMOV UR6, 0x728c5d84 ;  /* 0x728c5d8400067882 */ /* 0x000fe20000000000 */
[----:B------:R-:W-:-:S06]  /*05f0*/  UMOV UR7, 0x3f2df9f0 ;  /* 0x3f2df9f000077882 */ /* 0x000fcc0000000000 */
[----:B------:R-:W-:Y:S01]  /*0600*/  DFMA R10, R8, R10, -UR6 ;  /* 0x80000006080a7e2b */ /* 0x000fe2000800000a */
[----:B------:R-:W-:Y:S01]  /*0610*/  UMOV UR6, 0xcec4f033 ;  /* 0xcec4f03300067882 */ /* 0x000fe20000000000 */
[----:B------:R-:W-:-:S06]  /*0620*/  UMOV UR7, 0x3f4337d1 ;  /* 0x3f4337d100077882 */ /* 0x000fcc0000000000 */
[----:B------:R-:W-:Y:S01]  /*0630*/  DFMA R10, R8, R10, UR6 ;  /* 0x00000006080a7e2b */ /* 0x000fe2000800000a */
        /* <DEDUP_REMOVED lines=20> */
[----:B------:R-:W-:-:S08]  /*0780*/  DFMA R10, R8, R10, -UR6 ;  /* 0x80000006080a7e2b */ /* 0x000fd0000800000a */
[----:B------:R-:W-:-:S08]  /*0790*/  DFMA R10, R8, R10, RZ ;  /* 0x0000000a080a722b */ /* 0x000fd000000000ff */
[----:B------:R-:W-:-:S11]  /*07a0*/  DFMA R6, R6, R10, R6 ;  /* 0x0000000a0606722b */ /* 0x000fd60000000006 */
.L_x_86:
[----:B------:R-:W-:Y:S05]  /*07b0*/  BSYNC.RECONVERGENT B0 ;  /* 0x0000000000007941 */ /* 0x000fea0003800200 */
.L_x_84:
[----:B------:R-:W0:Y:S01]  /*07c0*/  LDCU.64 UR6, c[0x0][0x388] ;  /* 0x00007100ff0677ac */ /* 0x000e220008000a00 */
[----:B------:R-:W-:Y:S02]  /*07d0*/  DADD R6, R6, 1 ;  /* 0x3ff0000006067429 */ /* 0x000fe40000000000 */
[----:B------:R-:W-:-:S08]  /*07e0*/  DMUL R2, R2, 0.5 ;  /* 0x3fe0000002027828 */ /* 0x000fd00000000000 */
[----:B------:R-:W-:Y:S01]  /*07f0*/  DMUL R2, R6, R2 ;  /* 0x0000000206027228 */ /* 0x000fe20000000000 */
[----:B0-----:R-:W-:-:S04]  /*0800*/  IADD3 R8, P0, PT, R0, UR6, RZ ;  /* 0x0000000600087c10 */ /* 0x001fc8000ff1e0ff */
[----:B------:R-:W-:-:S05]  /*0810*/  IADD3.X R9, PT, PT, R4, UR7, RZ, P0, !PT ;  /* 0x0000000704097c10 */ /* 0x000fca00087fe4ff */
[----:B------:R-:W-:Y:S01]  /*0820*/  STG.E.64 desc[UR4][R8.64], R2 ;  /* 0x0000000208007986 */ /* 0x000fe2000c101b04 */
[----:B------:R-:W-:Y:S05]  /*0830*/  EXIT ;  /* 0x000000000000794d */ /* 0x000fea0003800000 */
.L_x_87:
        /* <DEDUP_REMOVED lines=12> */
.L_x_111:


//--------------------- .text._ZN8pygpukit3ops2nn15gelu_f32_kernelEPKfPfm --------------------------
	.section	.text._ZN8pygpukit3ops2nn15gelu_f32_kernelEPKfPfm,"ax",@progbits
	.align	128
        .global         _ZN8pygpukit3ops2nn15gelu_f32_kernelEPKfPfm
        .type           _ZN8pygpukit3ops2nn15gelu_f32_kernelEPKfPfm,@function
        .size           _ZN8pygpukit3ops2nn15gelu_f32_kernelEPKfPfm,(.L_x_112 - _ZN8pygpukit3ops2nn15gelu_f32_kernelEPKfPfm)
        .other          _ZN8pygpukit3ops2nn15gelu_f32_kernelEPKfPfm,@"STO_CUDA_ENTRY STV_DEFAULT"
_ZN8pygpukit3ops2nn15gelu_f32_kernelEPKfPfm:
.text._ZN8pygpukit3ops2nn15gelu_f32_kernelEPKfPfm:
        /* <DEDUP_REMOVED lines=14> */
[----:B------:R-:W-:-:S06]  /*00e0*/  IADD3.X R3, PT, PT, R10, UR9, RZ, P0, !PT ;  /* 0x000000090a037c10 */ /* 0x000fcc00087fe4ff */
[----:B-1----:R0:W2:Y:S01]  /*00f0*/  LDG.E.CONSTANT R3, desc[UR4][R2.64] ;  /* 0x0000000402037981 */ /* 0x0020a2000c1e9900 */
[----:B------:R-:W-:Y:S01]  /*0100*/  HFMA2 R6, -RZ, RZ, 1.125, -9232 ;  /* 0x3c80f082ff067431 */ /* 0x000fe200000001ff */
[----:B0-----:R-:W-:Y:S01]  /*0110*/  MOV R2, 0x3f800000 ;  /* 0x3f80000000027802 */ /* 0x001fe20000000f00 */
[----:B--2---:R-:W-:-:S04]  /*0120*/  FMUL R0, R3, R3 ;  /* 0x0000000303007220 */ /* 0x004fc80000400000 */
[----:B------:R-:W-:-:S04]  /*0130*/  FMUL R0, R3, R0 ;  /* 0x0000000003007220 */ /* 0x000fc80000400000 */
[----:B------:R-:W-:-:S04]  /*0140*/  FFMA R0, R0, 0.044714998453855514526, R3 ;  /* 0x3d37271300007823 */ /* 0x000fc80000000003 */
        /* <DEDUP_REMOVED lines=11> */
[----:B------:R-:W0:Y:S01]  /*0200*/  MUFU.RCP R5, R5 ;  /* 0x0000000500057308 */ /* 0x000e220000001000 */
[----:B------:R-:W-:Y:S01]  /*0210*/  FMUL R0, R3, 0.5 ;  /* 0x3f00000003007820 */ /* 0x000fe20000400000 */
[----:B0-----:R-:W-:-:S05]  /*0220*/  FFMA R2, R5, -2, R2 ;  /* 0xc000000005027823 */ /* 0x001fca0000000002 */
[----:B------:R-:W-:Y:S02]  /*0230*/  FSEL R7, R2, 1, !P0 ;  /* 0x3f80000002077808 */ /* 0x000fe40004000000 */
[----:B------:R-:W-:Y:S02]  /*0240*/  IADD3 R2, P0, PT, R8, UR10, RZ ;  /* 0x0000000a08027c10 */ /* 0x000fe4000ff1e0ff */
[--C-:B------:R-:W-:Y:S01]  /*0250*/  LOP3.LUT R7, R7, 0x80000000, R4.reuse, 0xb8, !PT ;  /* 0x8000000007077812 */ /* 0x100fe200078eb804 */
[----:B------:R-:W-:Y:S01]  /*0260*/  @!P1 FFMA R7, R4, R9, R4 ;  /* 0x0000000904079223 */ /* 0x000fe20000000004 */
[----:B------:R-:W-:-:S03]  /*0270*/  IADD3.X R3, PT, PT, R10, UR11, RZ, P0, !PT ;  /* 0x0000000b0a037c10 */ /* 0x000fc600087fe4ff */
[----:B------:R-:W-:-:S04]  /*0280*/  FADD R7, R7, 1 ;  /* 0x3f80000007077421 */ /* 0x000fc80000000000 */
[----:B------:R-:W-:-:S05]  /*0290*/  FMUL R7, R0, R7 ;  /* 0x0000000700077220 */ /* 0x000fca0000400000 */
[----:B------:R-:W-:Y:S01]  /*02a0*/  STG.E desc[UR4][R2.64], R7 ;  /* 0x0000000702007986 */ /* 0x000fe2000c101904 */
[----:B------:R-:W-:Y:S05]  /*02b0*/  EXIT ;  /* 0x000000000000794d */ /* 0x000fea0003800000 */
.L_x_88:
        /* <DEDUP_REMOVED lines=12> */
.L_x_112:


//--------------------- .nv.shared.reserved.0     --------------------------
	.section	.nv.shared.reserved.0,"aw",@nobits
	.weak		__nv_reservedSMEM_offset_0_alias
	.size		__nv_reservedSMEM_offset_0_alias, 0, 64
	.other		__nv_reservedSMEM_offset_0_alias,@"STO_CUDA_RESERVED_SHARED STV_DEFAULT"
__nv_reservedSMEM_offset_0_alias:
	.zero		0
	.zero		64


//--------------------- .nv.constant0._ZN8pygpukit3ops2nn16tanh_bf16_kernelEPK13__nv_bfloat16PS2_m --------------------------
	.section	.nv.constant0._ZN8pygpukit3ops2nn16tanh_bf16_kernelEPK13__nv_bfloat16PS2_m,"a",@progbits
	.sectionflags	@""
	.align	4
.nv.constant0._ZN8pygpukit3ops2nn16tanh_bf16_kernelEPK13__nv_bfloat16PS2_m:
	.zero		920


//--------------------- .nv.constant0._ZN8pygpukit3ops2nn15tanh_f16_kernelEPK6__halfPS2_m --------------------------
	.section	.nv.constant0._ZN8pygpukit3ops2nn15tanh_f16_kernelEPK6__halfPS2_m,"a",@progbits
	.sectionflags	@""
	.align	4
.nv.constant0._ZN8pygpukit3ops2nn15tanh_f16_kernelEPK6__halfPS2_m:
	.zero		920


//--------------------- .nv.constant0._ZN8pygpukit3ops2nn15tanh_f32_kernelEPKfPfm --------------------------
	.section	.nv.constant0._ZN8pygpukit3ops2nn15tanh_f32_kernelEPKfPfm,"a",@progbits
	.sectionflags	@""
	.align	4
.nv.constant0._ZN8pygpukit3ops2nn15tanh_f32_kernelEPKfPfm:
	.zero		920


//--------------------- .nv.constant0._ZN8pygpukit3ops2nn19sigmoid_bf16_kernelEPK13__nv_bfloat16PS2_m --------------------------
	.section	.nv.constant0._ZN8pygpukit3ops2nn19sigmoid_bf16_kernelEPK13__nv_bfloat16PS2_m,"a",@progbits
	.sectionflags	@""
	.align	4
.nv.constant0._ZN8pygpukit3ops2nn19sigmoid_bf16_kernelEPK13__nv_bfloat16PS2_m:
	.zero		920


//--------------------- .nv.constant0._ZN8pygpukit3ops2nn18sigmoid_f16_kernelEPK6__halfPS2_m --------------------------
	.section	.nv.constant0._ZN8pygpukit3ops2nn18sigmoid_f16_kernelEPK6__halfPS2_m,"a",@progbits
	.sectionflags	@""
	.align	4
.nv.constant0._ZN8pygpukit3ops2nn18sigmoid_f16_kernelEPK6__halfPS2_m:
	.zero		920


//--------------------- .nv.constant0._ZN8pygpukit3ops2nn18sigmoid_f32_kernelEPKfPfm --------------------------
	.section	.nv.constant0._ZN8pygpukit3ops2nn18sigmoid_f32_kernelEPKfPfm,"a",@progbits
	.sectionflags	@""
	.align	4
.nv.constant0._ZN8pygpukit3ops2nn18sigmoid_f32_kernelEPKfPfm:
	.zero		920


//--------------------- .nv.constant0._ZN8pygpukit3ops2nn16relu_bf16_kernelEPK13__nv_bfloat16PS2_m --------------------------
	.section	.nv.constant0._ZN8pygpukit3ops2nn16relu_bf16_kernelEPK13__nv_bfloat16PS2_m,"a",@progbits
	.sectionflags	@""
	.align	4
.nv.constant0._ZN8pygpukit3ops2nn16relu_bf16_kernelEPK13__nv_bfloat16PS2_m:
	.zero		920


//--------------------- .nv.constant0._ZN8pygpukit3ops2nn15relu_f16_kernelEPK6__halfPS2_m --------------------------
	.section	.nv.constant0._ZN8pygpukit3ops2nn15relu_f16_kernelEPK6__halfPS2_m,"a",@progbits
	.sectionflags	@""
	.align	4
.nv.constant0._ZN8pygpukit3ops2nn15relu_f16_kernelEPK6__halfPS2_m:
	.zero		920


//--------------------- .nv.constant0._ZN8pygpukit3ops2nn15relu_f32_kernelEPKfPfm --------------------------
	.section	.nv.constant0._ZN8pygpukit3ops2nn15relu_f32_kernelEPKfPfm,"a",@progbits
	.sectionflags	@""
	.align	4
.nv.constant0._ZN8pygpukit3ops2nn15relu_f32_kernelEPKfPfm:
	.zero		920


//--------------------- .nv.constant0._ZN8pygpukit3ops2nn16silu_bf16_kernelEPK13__nv_bfloat16PS2_m --------------------------
	.section	.nv.constant0._ZN8pygpukit3ops2nn16silu_bf16_kernelEPK13__nv_bfloat16PS2_m,"a",@progbits
	.sectionflags	@""
	.align	4
.nv.constant0._ZN8pygpukit3ops2nn16silu_bf16_kernelEPK13__nv_bfloat16PS2_m:
	.zero		920


//--------------------- .nv.constant0._ZN8pygpukit3ops2nn15silu_f16_kernelEPK6__halfPS2_m --------------------------
	.section	.nv.constant0._ZN8pygpukit3ops2nn15silu_f16_kernelEPK6__halfPS2_m,"a",@progbits
	.sectionflags	@""
	.align	4
.nv.constant0._ZN8pygpukit3ops2nn15silu_f16_kernelEPK6__halfPS2_m:
	.zero		920


//--------------------- .nv.constant0._ZN8pygpukit3ops2nn15silu_f64_kernelEPKdPdm --------------------------
	.section	.nv.constant0._ZN8pygpukit3ops2nn15silu_f64_kernelEPKdPdm,"a",@progbits
	.sectionflags	@""
	.align	4
.nv.constant0._ZN8pygpukit3ops2nn15silu_f64_kernelEPKdPdm:
	.zero		920


//--------------------- .nv.constant0._ZN8pygpukit3ops2nn15silu_f32_kernelEPKfPfm --------------------------
	.section	.nv.constant0._ZN8pygpukit3ops2nn15silu_f32_kernelEPKfPfm,"a",@progbits
	.sectionflags	@""
	.align	4
.nv.constant0._ZN8pygpukit3ops2nn15silu_f32_kernelEPKfPfm:
	.zero		920


//--------------------- .nv.constant0._ZN8pygpukit3ops2nn16gelu_bf16_kernelEPK13__nv_bfloat16PS2_m --------------------------
	.section	.nv.constant0._ZN8pygpukit3ops2nn16gelu_bf16_kernelEPK13__nv_bfloat16PS2_m,"a",@progbits
	.sectionflags	@""
	.align	4
.nv.constant0._ZN8pygpukit3ops2nn16gelu_bf16_kernelEPK13__nv_bfloat16PS2_m:
	.zero		920


//--------------------- .nv.constant0._ZN8pygpukit3ops2nn15gelu_f16_kernelEPK6__halfPS2_m --------------------------
	.section	.nv.constant0._ZN8pygpukit3ops2nn15gelu_f16_kernelEPK6__halfPS2_m,"a",@progbits
	.sectionflags	@""
	.align	4
.nv.constant0._ZN8pygpukit3ops2nn15gelu_f16_kernelEPK6__halfPS2_m:
	.zero		920


//--------------------- .nv.constant0._ZN8pygpukit3ops2nn15gelu_f64_kernelEPKdPdm --------------------------
	.section	.nv.constant0._ZN8pygpukit3ops2nn15gelu_f64_kernelEPKdPdm,"a",@progbits
	.sectionflags	@""
	.align	4
.nv.constant0._ZN8pygpukit3ops2nn15gelu_f64_kernelEPKdPdm:
	.zero		920


//--------------------- .nv.constant0._ZN8pygpukit3ops2nn15gelu_f32_kernelEPKfPfm --------------------------
	.section	.nv.constant0._ZN8pygpukit3ops2nn15gelu_f32_kernelEPKfPfm,"a",@progbits
	.sectionflags	@""
	.align	4
.nv.constant0._ZN8pygpukit3ops2nn15gelu_f32_kernelEPKfPfm:
	.zero		920


//--------------------- SYMBOLS --------------------------

	.type		.nv.reservedSmem.offset0,@object
	.size		.nv.reservedSmem.offset0,0x4
